//
// Generated by NVIDIA NVVM Compiler
//
// Compiler Build ID: CL-36424714
// Cuda compilation tools, release 13.0, V13.0.88
// Based on NVVM 20.0.0
//

.version 9.0
.target sm_100
.address_size 64

	// .globl	_Z21pccropandsampleKernelPKfS0_S0_PKbS0_PKiiiiiiiPfS5_S5_PbPiS6_
// _ZZ21pccropandsampleKernelPKfS0_S0_PKbS0_PKiiiiiiiPfS5_S5_PbPiS6_E11box_pts_num has been demoted

.visible .entry _Z21pccropandsampleKernelPKfS0_S0_PKbS0_PKiiiiiiiPfS5_S5_PbPiS6_(
	.param .u64 .ptr .align 1 _Z21pccropandsampleKernelPKfS0_S0_PKbS0_PKiiiiiiiPfS5_S5_PbPiS6__param_0,
	.param .u64 .ptr .align 1 _Z21pccropandsampleKernelPKfS0_S0_PKbS0_PKiiiiiiiPfS5_S5_PbPiS6__param_1,
	.param .u64 .ptr .align 1 _Z21pccropandsampleKernelPKfS0_S0_PKbS0_PKiiiiiiiPfS5_S5_PbPiS6__param_2,
	.param .u64 .ptr .align 1 _Z21pccropandsampleKernelPKfS0_S0_PKbS0_PKiiiiiiiPfS5_S5_PbPiS6__param_3,
	.param .u64 .ptr .align 1 _Z21pccropandsampleKernelPKfS0_S0_PKbS0_PKiiiiiiiPfS5_S5_PbPiS6__param_4,
	.param .u64 .ptr .align 1 _Z21pccropandsampleKernelPKfS0_S0_PKbS0_PKiiiiiiiPfS5_S5_PbPiS6__param_5,
	.param .u32 _Z21pccropandsampleKernelPKfS0_S0_PKbS0_PKiiiiiiiPfS5_S5_PbPiS6__param_6,
	.param .u32 _Z21pccropandsampleKernelPKfS0_S0_PKbS0_PKiiiiiiiPfS5_S5_PbPiS6__param_7,
	.param .u32 _Z21pccropandsampleKernelPKfS0_S0_PKbS0_PKiiiiiiiPfS5_S5_PbPiS6__param_8,
	.param .u32 _Z21pccropandsampleKernelPKfS0_S0_PKbS0_PKiiiiiiiPfS5_S5_PbPiS6__param_9,
	.param .u32 _Z21pccropandsampleKernelPKfS0_S0_PKbS0_PKiiiiiiiPfS5_S5_PbPiS6__param_10,
	.param .u32 _Z21pccropandsampleKernelPKfS0_S0_PKbS0_PKiiiiiiiPfS5_S5_PbPiS6__param_11,
	.param .u64 .ptr .align 1 _Z21pccropandsampleKernelPKfS0_S0_PKbS0_PKiiiiiiiPfS5_S5_PbPiS6__param_12,
	.param .u64 .ptr .align 1 _Z21pccropandsampleKernelPKfS0_S0_PKbS0_PKiiiiiiiPfS5_S5_PbPiS6__param_13,
	.param .u64 .ptr .align 1 _Z21pccropandsampleKernelPKfS0_S0_PKbS0_PKiiiiiiiPfS5_S5_PbPiS6__param_14,
	.param .u64 .ptr .align 1 _Z21pccropandsampleKernelPKfS0_S0_PKbS0_PKiiiiiiiPfS5_S5_PbPiS6__param_15,
	.param .u64 .ptr .align 1 _Z21pccropandsampleKernelPKfS0_S0_PKbS0_PKiiiiiiiPfS5_S5_PbPiS6__param_16,
	.param .u64 .ptr .align 1 _Z21pccropandsampleKernelPKfS0_S0_PKbS0_PKiiiiiiiPfS5_S5_PbPiS6__param_17
)
{
	.reg .pred 	%p<102>;
	.reg .b16 	%rs<13>;
	.reg .b32 	%r<390>;
	.reg .b32 	%f<283>;
	.reg .b64 	%rd<549>;
	// demoted variable
	.shared .align 4 .u32 _ZZ21pccropandsampleKernelPKfS0_S0_PKbS0_PKiiiiiiiPfS5_S5_PbPiS6_E11box_pts_num;
	ld.param.u64 	%rd35, [_Z21pccropandsampleKernelPKfS0_S0_PKbS0_PKiiiiiiiPfS5_S5_PbPiS6__param_1];
	ld.param.u64 	%rd36, [_Z21pccropandsampleKernelPKfS0_S0_PKbS0_PKiiiiiiiPfS5_S5_PbPiS6__param_2];
	ld.param.u64 	%rd37, [_Z21pccropandsampleKernelPKfS0_S0_PKbS0_PKiiiiiiiPfS5_S5_PbPiS6__param_3];
	ld.param.u64 	%rd29, [_Z21pccropandsampleKernelPKfS0_S0_PKbS0_PKiiiiiiiPfS5_S5_PbPiS6__param_5];
	ld.param.u32 	%r116, [_Z21pccropandsampleKernelPKfS0_S0_PKbS0_PKiiiiiiiPfS5_S5_PbPiS6__param_6];
	ld.param.u32 	%r117, [_Z21pccropandsampleKernelPKfS0_S0_PKbS0_PKiiiiiiiPfS5_S5_PbPiS6__param_8];
	ld.param.u32 	%r118, [_Z21pccropandsampleKernelPKfS0_S0_PKbS0_PKiiiiiiiPfS5_S5_PbPiS6__param_9];
	ld.param.u32 	%r119, [_Z21pccropandsampleKernelPKfS0_S0_PKbS0_PKiiiiiiiPfS5_S5_PbPiS6__param_10];
	ld.param.u32 	%r120, [_Z21pccropandsampleKernelPKfS0_S0_PKbS0_PKiiiiiiiPfS5_S5_PbPiS6__param_11];
	ld.param.u64 	%rd30, [_Z21pccropandsampleKernelPKfS0_S0_PKbS0_PKiiiiiiiPfS5_S5_PbPiS6__param_12];
	ld.param.u64 	%rd38, [_Z21pccropandsampleKernelPKfS0_S0_PKbS0_PKiiiiiiiPfS5_S5_PbPiS6__param_14];
	cvta.to.global.u64 	%rd1, %rd35;
	cvta.to.global.u64 	%rd2, %rd36;
	cvta.to.global.u64 	%rd3, %rd37;
	cvta.to.global.u64 	%rd4, %rd38;
	mov.u32 	%r348, %ctaid.x;
	setp.ge.s32 	%p1, %r348, %r116;
	@%p1 bra 	$L__BB0_117;
	mov.u32 	%r2, %tid.x;
	mov.u32 	%r3, %ntid.x;
	add.s32 	%r4, %r120, -1;
	and.b32  	%r5, %r120, 15;
	add.s32 	%r6, %r5, -1;
	and.b32  	%r7, %r120, 7;
	add.s32 	%r8, %r7, -1;
	and.b32  	%r9, %r119, 15;
	and.b32  	%r10, %r119, 7;
	and.b32  	%r11, %r120, 2147483632;
	and.b32  	%r12, %r120, 3;
	and.b32  	%r13, %r119, 2147483632;
	and.b32  	%r14, %r119, 3;
	neg.s32 	%r15, %r11;
	cvta.to.global.u64 	%rd5, %rd29;
	cvta.to.global.u64 	%rd6, %rd30;
$L__BB0_2:
	setp.ne.s32 	%p2, %r2, 0;
	@%p2 bra 	$L__BB0_4;
	mov.b32 	%r121, 0;
	st.shared.u32 	[_ZZ21pccropandsampleKernelPKfS0_S0_PKbS0_PKiiiiiiiPfS5_S5_PbPiS6_E11box_pts_num], %r121;
$L__BB0_4:
	ld.param.u64 	%rd547, [_Z21pccropandsampleKernelPKfS0_S0_PKbS0_PKiiiiiiiPfS5_S5_PbPiS6__param_16];
	ld.param.u64 	%rd546, [_Z21pccropandsampleKernelPKfS0_S0_PKbS0_PKiiiiiiiPfS5_S5_PbPiS6__param_15];
	ld.param.u64 	%rd545, [_Z21pccropandsampleKernelPKfS0_S0_PKbS0_PKiiiiiiiPfS5_S5_PbPiS6__param_13];
	setp.ge.s32 	%p3, %r2, %r117;
	bar.sync 	0;
	mul.wide.s32 	%rd39, %r348, 4;
	add.s64 	%rd40, %rd5, %rd39;
	ld.global.u32 	%r122, [%rd40];
	mul.lo.s32 	%r123, %r122, %r117;
	mul.lo.s32 	%r124, %r123, 3;
	cvt.s64.s32 	%rd7, %r124;
	mul.lo.s32 	%r125, %r123, %r119;
	cvt.s64.s32 	%rd8, %r125;
	mul.lo.s32 	%r126, %r123, %r120;
	cvt.s64.s32 	%rd9, %r126;
	cvt.s64.s32 	%rd10, %r123;
	mul.lo.s32 	%r127, %r348, %r118;
	mul.lo.s32 	%r128, %r127, 3;
	mul.wide.s32 	%rd41, %r128, 4;
	add.s64 	%rd11, %rd6, %rd41;
	mul.lo.s32 	%r129, %r127, %r119;
	cvta.to.global.u64 	%rd42, %rd545;
	mul.wide.s32 	%rd43, %r129, 4;
	add.s64 	%rd12, %rd42, %rd43;
	mul.lo.s32 	%r17, %r127, %r120;
	mul.wide.s32 	%rd44, %r17, 4;
	add.s64 	%rd13, %rd4, %rd44;
	cvt.s64.s32 	%rd45, %r127;
	cvta.to.global.u64 	%rd46, %rd546;
	add.s64 	%rd14, %rd46, %rd45;
	cvta.to.global.u64 	%rd47, %rd547;
	mul.wide.s32 	%rd48, %r127, 4;
	add.s64 	%rd15, %rd47, %rd48;
	@%p3 bra 	$L__BB0_25;
	ld.param.u64 	%rd544, [_Z21pccropandsampleKernelPKfS0_S0_PKbS0_PKiiiiiiiPfS5_S5_PbPiS6__param_4];
	ld.param.u64 	%rd543, [_Z21pccropandsampleKernelPKfS0_S0_PKbS0_PKiiiiiiiPfS5_S5_PbPiS6__param_0];
	mul.lo.s32 	%r130, %r348, 24;
	cvta.to.global.u64 	%rd49, %rd544;
	mul.wide.s32 	%rd50, %r130, 4;
	add.s64 	%rd51, %rd49, %rd50;
	cvta.to.global.u64 	%rd52, %rd543;
	shl.b64 	%rd53, %rd7, 2;
	add.s64 	%rd16, %rd52, %rd53;
	setp.gt.s32 	%p4, %r119, 0;
	ld.global.f32 	%f22, [%rd51+80];
	ld.global.f32 	%f23, [%rd51+48];
	ld.global.f32 	%f24, [%rd51+16];
	ld.global.f32 	%f25, [%rd51+76];
	ld.global.f32 	%f26, [%rd51+44];
	ld.global.f32 	%f27, [%rd51+12];
	ld.global.f32 	%f28, [%rd51+68];
	ld.global.f32 	%f29, [%rd51+36];
	ld.global.f32 	%f30, [%rd51+4];
	ld.global.f32 	%f31, [%rd51+64];
	ld.global.f32 	%f32, [%rd51+32];
	ld.global.f32 	%f33, [%rd51];
	sub.f32 	%f1, %f30, %f33;
	sub.f32 	%f2, %f29, %f32;
	sub.f32 	%f3, %f28, %f31;
	sub.f32 	%f4, %f27, %f33;
	sub.f32 	%f5, %f26, %f32;
	sub.f32 	%f6, %f25, %f31;
	sub.f32 	%f7, %f24, %f33;
	sub.f32 	%f8, %f23, %f32;
	sub.f32 	%f9, %f22, %f31;
	mul.f32 	%f34, %f32, %f2;
	fma.rn.f32 	%f35, %f33, %f1, %f34;
	fma.rn.f32 	%f10, %f31, %f3, %f35;
	mul.f32 	%f36, %f29, %f2;
	fma.rn.f32 	%f37, %f30, %f1, %f36;
	fma.rn.f32 	%f11, %f28, %f3, %f37;
	mul.f32 	%f38, %f32, %f5;
	fma.rn.f32 	%f39, %f33, %f4, %f38;
	fma.rn.f32 	%f12, %f31, %f6, %f39;
	mul.f32 	%f40, %f26, %f5;
	fma.rn.f32 	%f41, %f27, %f4, %f40;
	fma.rn.f32 	%f13, %f25, %f6, %f41;
	mul.f32 	%f42, %f32, %f8;
	fma.rn.f32 	%f43, %f33, %f7, %f42;
	fma.rn.f32 	%f14, %f31, %f9, %f43;
	mul.f32 	%f44, %f23, %f8;
	fma.rn.f32 	%f45, %f24, %f7, %f44;
	fma.rn.f32 	%f15, %f22, %f9, %f45;
	@%p4 bra 	$L__BB0_28;
	mul.wide.s32 	%rd54, %r17, 4;
	add.s64 	%rd55, %rd4, %rd54;
	add.s64 	%rd17, %rd55, 32;
	mov.u32 	%r358, %r2;
$L__BB0_7:
	mul.lo.s32 	%r131, %r358, 3;
	mul.wide.s32 	%rd56, %r131, 4;
	add.s64 	%rd57, %rd16, %rd56;
	ld.global.f32 	%f19, [%rd57];
	ld.global.f32 	%f20, [%rd57+4];
	ld.global.f32 	%f21, [%rd57+8];
	mul.f32 	%f46, %f2, %f20;
	fma.rn.f32 	%f47, %f1, %f19, %f46;
	fma.rn.f32 	%f48, %f3, %f21, %f47;
	mul.f32 	%f50, %f5, %f20;
	fma.rn.f32 	%f51, %f4, %f19, %f50;
	fma.rn.f32 	%f52, %f6, %f21, %f51;
	mul.f32 	%f54, %f8, %f20;
	fma.rn.f32 	%f55, %f7, %f19, %f54;
	fma.rn.f32 	%f56, %f9, %f21, %f55;
	setp.geu.f32 	%p5, %f10, %f48;
	setp.geu.f32 	%p6, %f48, %f11;
	or.pred  	%p7, %p5, %p6;
	setp.geu.f32 	%p8, %f12, %f52;
	or.pred  	%p9, %p7, %p8;
	setp.geu.f32 	%p10, %f52, %f13;
	or.pred  	%p11, %p9, %p10;
	setp.geu.f32 	%p12, %f14, %f56;
	or.pred  	%p13, %p11, %p12;
	setp.geu.f32 	%p14, %f56, %f15;
	or.pred  	%p15, %p13, %p14;
	@%p15 bra 	$L__BB0_24;
	atom.shared.inc.u32 	%r40, [_ZZ21pccropandsampleKernelPKfS0_S0_PKbS0_PKiiiiiiiPfS5_S5_PbPiS6_E11box_pts_num], -1;
	setp.ge.s32 	%p16, %r40, %r118;
	@%p16 bra 	$L__BB0_25;
	setp.lt.s32 	%p17, %r120, 1;
	mul.lo.s32 	%r132, %r40, 3;
	mul.wide.s32 	%rd58, %r132, 4;
	add.s64 	%rd59, %rd11, %rd58;
	st.global.f32 	[%rd59], %f19;
	st.global.f32 	[%rd59+4], %f20;
	st.global.f32 	[%rd59+8], %f21;
	@%p17 bra 	$L__BB0_23;
	setp.lt.u32 	%p18, %r120, 16;
	mul.lo.s32 	%r41, %r358, %r120;
	mul.lo.s32 	%r42, %r40, %r120;
	mov.b32 	%r363, 0;
	@%p18 bra 	$L__BB0_13;
	mov.u32 	%r359, %r42;
	mov.u32 	%r360, %r41;
	mov.u32 	%r361, %r15;
$L__BB0_12:
	.pragma "nounroll";
	cvt.s64.s32 	%rd60, %r360;
	add.s64 	%rd61, %rd9, %rd60;
	shl.b64 	%rd62, %rd61, 2;
	add.s64 	%rd63, %rd2, %rd62;
	mul.wide.s32 	%rd64, %r359, 4;
	add.s64 	%rd65, %rd17, %rd64;
	ld.global.f32 	%f58, [%rd63];
	st.global.f32 	[%rd65+-32], %f58;
	ld.global.f32 	%f59, [%rd63+4];
	st.global.f32 	[%rd65+-28], %f59;
	ld.global.f32 	%f60, [%rd63+8];
	st.global.f32 	[%rd65+-24], %f60;
	ld.global.f32 	%f61, [%rd63+12];
	st.global.f32 	[%rd65+-20], %f61;
	ld.global.f32 	%f62, [%rd63+16];
	st.global.f32 	[%rd65+-16], %f62;
	ld.global.f32 	%f63, [%rd63+20];
	st.global.f32 	[%rd65+-12], %f63;
	ld.global.f32 	%f64, [%rd63+24];
	st.global.f32 	[%rd65+-8], %f64;
	ld.global.f32 	%f65, [%rd63+28];
	st.global.f32 	[%rd65+-4], %f65;
	ld.global.f32 	%f66, [%rd63+32];
	st.global.f32 	[%rd65], %f66;
	ld.global.f32 	%f67, [%rd63+36];
	st.global.f32 	[%rd65+4], %f67;
	ld.global.f32 	%f68, [%rd63+40];
	st.global.f32 	[%rd65+8], %f68;
	ld.global.f32 	%f69, [%rd63+44];
	st.global.f32 	[%rd65+12], %f69;
	ld.global.f32 	%f70, [%rd63+48];
	st.global.f32 	[%rd65+16], %f70;
	ld.global.f32 	%f71, [%rd63+52];
	st.global.f32 	[%rd65+20], %f71;
	ld.global.f32 	%f72, [%rd63+56];
	st.global.f32 	[%rd65+24], %f72;
	ld.global.f32 	%f73, [%rd63+60];
	st.global.f32 	[%rd65+28], %f73;
	add.s32 	%r361, %r361, 16;
	add.s32 	%r360, %r360, 16;
	add.s32 	%r359, %r359, 16;
	setp.ne.s32 	%p19, %r361, 0;
	mov.u32 	%r363, %r11;
	@%p19 bra 	$L__BB0_12;
$L__BB0_13:
	setp.eq.s32 	%p20, %r5, 0;
	@%p20 bra 	$L__BB0_23;
	setp.lt.u32 	%p21, %r6, 7;
	@%p21 bra 	$L__BB0_16;
	add.s32 	%r134, %r363, %r41;
	cvt.s64.s32 	%rd66, %r134;
	add.s64 	%rd67, %rd66, %rd9;
	shl.b64 	%rd68, %rd67, 2;
	add.s64 	%rd69, %rd2, %rd68;
	ld.global.f32 	%f74, [%rd69];
	add.s32 	%r135, %r363, %r42;
	mul.wide.s32 	%rd70, %r135, 4;
	add.s64 	%rd71, %rd13, %rd70;
	st.global.f32 	[%rd71], %f74;
	ld.global.f32 	%f75, [%rd69+4];
	st.global.f32 	[%rd71+4], %f75;
	ld.global.f32 	%f76, [%rd69+8];
	st.global.f32 	[%rd71+8], %f76;
	ld.global.f32 	%f77, [%rd69+12];
	st.global.f32 	[%rd71+12], %f77;
	ld.global.f32 	%f78, [%rd69+16];
	st.global.f32 	[%rd71+16], %f78;
	ld.global.f32 	%f79, [%rd69+20];
	st.global.f32 	[%rd71+20], %f79;
	ld.global.f32 	%f80, [%rd69+24];
	st.global.f32 	[%rd71+24], %f80;
	ld.global.f32 	%f81, [%rd69+28];
	st.global.f32 	[%rd71+28], %f81;
	add.s32 	%r363, %r363, 8;
$L__BB0_16:
	setp.eq.s32 	%p22, %r7, 0;
	@%p22 bra 	$L__BB0_23;
	setp.lt.u32 	%p23, %r8, 3;
	@%p23 bra 	$L__BB0_19;
	add.s32 	%r136, %r363, %r41;
	cvt.s64.s32 	%rd72, %r136;
	add.s64 	%rd73, %rd72, %rd9;
	shl.b64 	%rd74, %rd73, 2;
	add.s64 	%rd75, %rd2, %rd74;
	ld.global.f32 	%f82, [%rd75];
	add.s32 	%r137, %r363, %r42;
	mul.wide.s32 	%rd76, %r137, 4;
	add.s64 	%rd77, %rd13, %rd76;
	st.global.f32 	[%rd77], %f82;
	ld.global.f32 	%f83, [%rd75+4];
	st.global.f32 	[%rd77+4], %f83;
	ld.global.f32 	%f84, [%rd75+8];
	st.global.f32 	[%rd77+8], %f84;
	ld.global.f32 	%f85, [%rd75+12];
	st.global.f32 	[%rd77+12], %f85;
	add.s32 	%r363, %r363, 4;
$L__BB0_19:
	setp.eq.s32 	%p24, %r12, 0;
	@%p24 bra 	$L__BB0_23;
	setp.eq.s32 	%p25, %r12, 1;
	add.s32 	%r138, %r363, %r41;
	cvt.s64.s32 	%rd78, %r138;
	add.s64 	%rd79, %rd78, %rd9;
	shl.b64 	%rd80, %rd79, 2;
	add.s64 	%rd22, %rd2, %rd80;
	ld.global.f32 	%f86, [%rd22];
	add.s32 	%r139, %r363, %r42;
	mul.wide.s32 	%rd81, %r139, 4;
	add.s64 	%rd23, %rd13, %rd81;
	st.global.f32 	[%rd23], %f86;
	@%p25 bra 	$L__BB0_23;
	setp.eq.s32 	%p26, %r12, 2;
	ld.global.f32 	%f87, [%rd22+4];
	st.global.f32 	[%rd23+4], %f87;
	@%p26 bra 	$L__BB0_23;
	ld.global.f32 	%f88, [%rd22+8];
	st.global.f32 	[%rd23+8], %f88;
$L__BB0_23:
	cvt.s64.s32 	%rd82, %r358;
	add.s64 	%rd83, %rd82, %rd10;
	add.s64 	%rd84, %rd3, %rd83;
	ld.global.u8 	%rs1, [%rd84];
	cvt.s64.s32 	%rd85, %r40;
	add.s64 	%rd86, %rd14, %rd85;
	st.global.u8 	[%rd86], %rs1;
	mul.wide.s32 	%rd87, %r40, 4;
	add.s64 	%rd88, %rd15, %rd87;
	st.global.u32 	[%rd88], %r358;
$L__BB0_24:
	add.s32 	%r358, %r358, %r3;
	setp.lt.s32 	%p27, %r358, %r117;
	@%p27 bra 	$L__BB0_7;
$L__BB0_25:
	setp.ne.s32 	%p60, %r2, 0;
	bar.sync 	0;
	@%p60 bra 	$L__BB0_116;
	ld.shared.u32 	%r55, [_ZZ21pccropandsampleKernelPKfS0_S0_PKbS0_PKiiiiiiiPfS5_S5_PbPiS6_E11box_pts_num];
	setp.ne.s32 	%p61, %r55, 0;
	@%p61 bra 	$L__BB0_60;
	ld.param.u64 	%rd548, [_Z21pccropandsampleKernelPKfS0_S0_PKbS0_PKiiiiiiiPfS5_S5_PbPiS6__param_17];
	cvt.s64.s32 	%rd540, %r348;
	cvta.to.global.u64 	%rd541, %rd548;
	add.s64 	%rd542, %rd541, %rd540;
	mov.b16 	%rs12, 0;
	st.global.u8 	[%rd542], %rs12;
	bra.uni 	$L__BB0_116;
$L__BB0_28:
	mov.u32 	%r349, %r2;
$L__BB0_29:
	mul.lo.s32 	%r140, %r349, 3;
	mul.wide.s32 	%rd89, %r140, 4;
	add.s64 	%rd90, %rd16, %rd89;
	ld.global.f32 	%f16, [%rd90];
	ld.global.f32 	%f17, [%rd90+4];
	ld.global.f32 	%f18, [%rd90+8];
	mul.f32 	%f89, %f2, %f17;
	fma.rn.f32 	%f90, %f1, %f16, %f89;
	fma.rn.f32 	%f91, %f3, %f18, %f90;
	mul.f32 	%f93, %f5, %f17;
	fma.rn.f32 	%f94, %f4, %f16, %f93;
	fma.rn.f32 	%f95, %f6, %f18, %f94;
	mul.f32 	%f97, %f8, %f17;
	fma.rn.f32 	%f98, %f7, %f16, %f97;
	fma.rn.f32 	%f99, %f9, %f18, %f98;
	setp.geu.f32 	%p28, %f10, %f91;
	setp.geu.f32 	%p29, %f91, %f11;
	or.pred  	%p30, %p28, %p29;
	setp.geu.f32 	%p31, %f12, %f95;
	or.pred  	%p32, %p30, %p31;
	setp.geu.f32 	%p33, %f95, %f13;
	or.pred  	%p34, %p32, %p33;
	setp.geu.f32 	%p35, %f14, %f99;
	or.pred  	%p36, %p34, %p35;
	setp.geu.f32 	%p37, %f99, %f15;
	or.pred  	%p38, %p36, %p37;
	@%p38 bra 	$L__BB0_46;
	atom.shared.inc.u32 	%r19, [_ZZ21pccropandsampleKernelPKfS0_S0_PKbS0_PKiiiiiiiPfS5_S5_PbPiS6_E11box_pts_num], -1;
	setp.ge.s32 	%p39, %r19, %r118;
	@%p39 bra 	$L__BB0_25;
	setp.lt.u32 	%p40, %r119, 16;
	mul.lo.s32 	%r142, %r19, 3;
	mul.wide.s32 	%rd91, %r142, 4;
	add.s64 	%rd92, %rd11, %rd91;
	st.global.f32 	[%rd92], %f16;
	st.global.f32 	[%rd92+4], %f17;
	st.global.f32 	[%rd92+8], %f18;
	mul.lo.s32 	%r20, %r349, %r119;
	mul.lo.s32 	%r21, %r19, %r119;
	mov.b32 	%r356, 0;
	@%p40 bra 	$L__BB0_34;
	mov.b32 	%r350, 0;
$L__BB0_33:
	.pragma "nounroll";
	add.s32 	%r144, %r350, %r20;
	cvt.s64.s32 	%rd93, %r144;
	add.s64 	%rd94, %rd93, %rd8;
	shl.b64 	%rd95, %rd94, 2;
	add.s64 	%rd96, %rd1, %rd95;
	ld.global.f32 	%f101, [%rd96];
	add.s32 	%r145, %r350, %r21;
	mul.wide.s32 	%rd97, %r145, 4;
	add.s64 	%rd98, %rd12, %rd97;
	st.global.f32 	[%rd98], %f101;
	ld.global.f32 	%f102, [%rd96+4];
	st.global.f32 	[%rd98+4], %f102;
	ld.global.f32 	%f103, [%rd96+8];
	st.global.f32 	[%rd98+8], %f103;
	ld.global.f32 	%f104, [%rd96+12];
	st.global.f32 	[%rd98+12], %f104;
	ld.global.f32 	%f105, [%rd96+16];
	st.global.f32 	[%rd98+16], %f105;
	ld.global.f32 	%f106, [%rd96+20];
	st.global.f32 	[%rd98+20], %f106;
	ld.global.f32 	%f107, [%rd96+24];
	st.global.f32 	[%rd98+24], %f107;
	ld.global.f32 	%f108, [%rd96+28];
	st.global.f32 	[%rd98+28], %f108;
	ld.global.f32 	%f109, [%rd96+32];
	st.global.f32 	[%rd98+32], %f109;
	ld.global.f32 	%f110, [%rd96+36];
	st.global.f32 	[%rd98+36], %f110;
	ld.global.f32 	%f111, [%rd96+40];
	st.global.f32 	[%rd98+40], %f111;
	ld.global.f32 	%f112, [%rd96+44];
	st.global.f32 	[%rd98+44], %f112;
	ld.global.f32 	%f113, [%rd96+48];
	st.global.f32 	[%rd98+48], %f113;
	ld.global.f32 	%f114, [%rd96+52];
	st.global.f32 	[%rd98+52], %f114;
	ld.global.f32 	%f115, [%rd96+56];
	st.global.f32 	[%rd98+56], %f115;
	ld.global.f32 	%f116, [%rd96+60];
	st.global.f32 	[%rd98+60], %f116;
	add.s32 	%r350, %r350, 16;
	setp.eq.s32 	%p41, %r350, %r13;
	mov.u32 	%r356, %r13;
	@%p41 bra 	$L__BB0_34;
	bra.uni 	$L__BB0_33;
$L__BB0_34:
	setp.eq.s32 	%p42, %r9, 0;
	@%p42 bra 	$L__BB0_44;
	add.s32 	%r146, %r9, -1;
	setp.lt.u32 	%p43, %r146, 7;
	@%p43 bra 	$L__BB0_37;
	add.s32 	%r147, %r356, %r20;
	cvt.s64.s32 	%rd99, %r147;
	add.s64 	%rd100, %rd99, %rd8;
	shl.b64 	%rd101, %rd100, 2;
	add.s64 	%rd102, %rd1, %rd101;
	ld.global.f32 	%f117, [%rd102];
	add.s32 	%r148, %r356, %r21;
	mul.wide.s32 	%rd103, %r148, 4;
	add.s64 	%rd104, %rd12, %rd103;
	st.global.f32 	[%rd104], %f117;
	ld.global.f32 	%f118, [%rd102+4];
	st.global.f32 	[%rd104+4], %f118;
	ld.global.f32 	%f119, [%rd102+8];
	st.global.f32 	[%rd104+8], %f119;
	ld.global.f32 	%f120, [%rd102+12];
	st.global.f32 	[%rd104+12], %f120;
	ld.global.f32 	%f121, [%rd102+16];
	st.global.f32 	[%rd104+16], %f121;
	ld.global.f32 	%f122, [%rd102+20];
	st.global.f32 	[%rd104+20], %f122;
	ld.global.f32 	%f123, [%rd102+24];
	st.global.f32 	[%rd104+24], %f123;
	ld.global.f32 	%f124, [%rd102+28];
	st.global.f32 	[%rd104+28], %f124;
	add.s32 	%r356, %r356, 8;
$L__BB0_37:
	setp.eq.s32 	%p44, %r10, 0;
	@%p44 bra 	$L__BB0_44;
	add.s32 	%r149, %r10, -1;
	setp.lt.u32 	%p45, %r149, 3;
	@%p45 bra 	$L__BB0_40;
	add.s32 	%r150, %r356, %r20;
	cvt.s64.s32 	%rd105, %r150;
	add.s64 	%rd106, %rd105, %rd8;
	shl.b64 	%rd107, %rd106, 2;
	add.s64 	%rd108, %rd1, %rd107;
	ld.global.f32 	%f125, [%rd108];
	add.s32 	%r151, %r356, %r21;
	mul.wide.s32 	%rd109, %r151, 4;
	add.s64 	%rd110, %rd12, %rd109;
	st.global.f32 	[%rd110], %f125;
	ld.global.f32 	%f126, [%rd108+4];
	st.global.f32 	[%rd110+4], %f126;
	ld.global.f32 	%f127, [%rd108+8];
	st.global.f32 	[%rd110+8], %f127;
	ld.global.f32 	%f128, [%rd108+12];
	st.global.f32 	[%rd110+12], %f128;
	add.s32 	%r356, %r356, 4;
$L__BB0_40:
	setp.eq.s32 	%p46, %r14, 0;
	@%p46 bra 	$L__BB0_44;
	setp.eq.s32 	%p47, %r14, 1;
	add.s32 	%r152, %r356, %r20;
	cvt.s64.s32 	%rd111, %r152;
	add.s64 	%rd112, %rd111, %rd8;
	shl.b64 	%rd113, %rd112, 2;
	add.s64 	%rd20, %rd1, %rd113;
	ld.global.f32 	%f129, [%rd20];
	add.s32 	%r153, %r356, %r21;
	mul.wide.s32 	%rd114, %r153, 4;
	add.s64 	%rd21, %rd12, %rd114;
	st.global.f32 	[%rd21], %f129;
	@%p47 bra 	$L__BB0_44;
	setp.eq.s32 	%p48, %r14, 2;
	ld.global.f32 	%f130, [%rd20+4];
	st.global.f32 	[%rd21+4], %f130;
	@%p48 bra 	$L__BB0_44;
	ld.global.f32 	%f131, [%rd20+8];
	st.global.f32 	[%rd21+8], %f131;
$L__BB0_44:
	setp.gt.s32 	%p49, %r120, 0;
	@%p49 bra 	$L__BB0_47;
$L__BB0_45:
	cvt.s64.s32 	%rd137, %r349;
	add.s64 	%rd138, %rd137, %rd10;
	add.s64 	%rd139, %rd3, %rd138;
	ld.global.u8 	%rs2, [%rd139];
	cvt.s64.s32 	%rd140, %r19;
	add.s64 	%rd141, %rd14, %rd140;
	st.global.u8 	[%rd141], %rs2;
	mul.wide.s32 	%rd142, %r19, 4;
	add.s64 	%rd143, %rd15, %rd142;
	st.global.u32 	[%rd143], %r349;
$L__BB0_46:
	add.s32 	%r349, %r349, %r3;
	setp.lt.s32 	%p59, %r349, %r117;
	@%p59 bra 	$L__BB0_29;
	bra.uni 	$L__BB0_25;
$L__BB0_47:
	setp.lt.u32 	%p50, %r4, 15;
	mul.lo.s32 	%r27, %r349, %r120;
	mul.lo.s32 	%r28, %r19, %r120;
	mov.b32 	%r353, 0;
	@%p50 bra 	$L__BB0_50;
	mov.b32 	%r351, 0;
$L__BB0_49:
	.pragma "nounroll";
	add.s32 	%r156, %r351, %r27;
	cvt.s64.s32 	%rd115, %r156;
	add.s64 	%rd116, %rd115, %rd9;
	shl.b64 	%rd117, %rd116, 2;
	add.s64 	%rd118, %rd2, %rd117;
	ld.global.f32 	%f132, [%rd118];
	add.s32 	%r157, %r351, %r28;
	mul.wide.s32 	%rd119, %r157, 4;
	add.s64 	%rd120, %rd13, %rd119;
	st.global.f32 	[%rd120], %f132;
	ld.global.f32 	%f133, [%rd118+4];
	st.global.f32 	[%rd120+4], %f133;
	ld.global.f32 	%f134, [%rd118+8];
	st.global.f32 	[%rd120+8], %f134;
	ld.global.f32 	%f135, [%rd118+12];
	st.global.f32 	[%rd120+12], %f135;
	ld.global.f32 	%f136, [%rd118+16];
	st.global.f32 	[%rd120+16], %f136;
	ld.global.f32 	%f137, [%rd118+20];
	st.global.f32 	[%rd120+20], %f137;
	ld.global.f32 	%f138, [%rd118+24];
	st.global.f32 	[%rd120+24], %f138;
	ld.global.f32 	%f139, [%rd118+28];
	st.global.f32 	[%rd120+28], %f139;
	ld.global.f32 	%f140, [%rd118+32];
	st.global.f32 	[%rd120+32], %f140;
	ld.global.f32 	%f141, [%rd118+36];
	st.global.f32 	[%rd120+36], %f141;
	ld.global.f32 	%f142, [%rd118+40];
	st.global.f32 	[%rd120+40], %f142;
	ld.global.f32 	%f143, [%rd118+44];
	st.global.f32 	[%rd120+44], %f143;
	ld.global.f32 	%f144, [%rd118+48];
	st.global.f32 	[%rd120+48], %f144;
	ld.global.f32 	%f145, [%rd118+52];
	st.global.f32 	[%rd120+52], %f145;
	ld.global.f32 	%f146, [%rd118+56];
	st.global.f32 	[%rd120+56], %f146;
	ld.global.f32 	%f147, [%rd118+60];
	st.global.f32 	[%rd120+60], %f147;
	add.s32 	%r351, %r351, 16;
	setp.eq.s32 	%p51, %r351, %r11;
	mov.u32 	%r353, %r11;
	@%p51 bra 	$L__BB0_50;
	bra.uni 	$L__BB0_49;
$L__BB0_50:
	setp.eq.s32 	%p52, %r5, 0;
	@%p52 bra 	$L__BB0_45;
	setp.lt.u32 	%p53, %r6, 7;
	@%p53 bra 	$L__BB0_53;
	add.s32 	%r158, %r353, %r27;
	cvt.s64.s32 	%rd121, %r158;
	add.s64 	%rd122, %rd121, %rd9;
	shl.b64 	%rd123, %rd122, 2;
	add.s64 	%rd124, %rd2, %rd123;
	ld.global.f32 	%f148, [%rd124];
	add.s32 	%r159, %r353, %r28;
	mul.wide.s32 	%rd125, %r159, 4;
	add.s64 	%rd126, %rd13, %rd125;
	st.global.f32 	[%rd126], %f148;
	ld.global.f32 	%f149, [%rd124+4];
	st.global.f32 	[%rd126+4], %f149;
	ld.global.f32 	%f150, [%rd124+8];
	st.global.f32 	[%rd126+8], %f150;
	ld.global.f32 	%f151, [%rd124+12];
	st.global.f32 	[%rd126+12], %f151;
	ld.global.f32 	%f152, [%rd124+16];
	st.global.f32 	[%rd126+16], %f152;
	ld.global.f32 	%f153, [%rd124+20];
	st.global.f32 	[%rd126+20], %f153;
	ld.global.f32 	%f154, [%rd124+24];
	st.global.f32 	[%rd126+24], %f154;
	ld.global.f32 	%f155, [%rd124+28];
	st.global.f32 	[%rd126+28], %f155;
	add.s32 	%r353, %r353, 8;
$L__BB0_53:
	setp.eq.s32 	%p54, %r7, 0;
	@%p54 bra 	$L__BB0_45;
	setp.lt.u32 	%p55, %r8, 3;
	@%p55 bra 	$L__BB0_56;
	add.s32 	%r160, %r353, %r27;
	cvt.s64.s32 	%rd127, %r160;
	add.s64 	%rd128, %rd127, %rd9;
	shl.b64 	%rd129, %rd128, 2;
	add.s64 	%rd130, %rd2, %rd129;
	ld.global.f32 	%f156, [%rd130];
	add.s32 	%r161, %r353, %r28;
	mul.wide.s32 	%rd131, %r161, 4;
	add.s64 	%rd132, %rd13, %rd131;
	st.global.f32 	[%rd132], %f156;
	ld.global.f32 	%f157, [%rd130+4];
	st.global.f32 	[%rd132+4], %f157;
	ld.global.f32 	%f158, [%rd130+8];
	st.global.f32 	[%rd132+8], %f158;
	ld.global.f32 	%f159, [%rd130+12];
	st.global.f32 	[%rd132+12], %f159;
	add.s32 	%r353, %r353, 4;
$L__BB0_56:
	setp.eq.s32 	%p56, %r12, 0;
	@%p56 bra 	$L__BB0_45;
	setp.eq.s32 	%p57, %r12, 1;
	add.s32 	%r162, %r353, %r27;
	cvt.s64.s32 	%rd133, %r162;
	add.s64 	%rd134, %rd133, %rd9;
	shl.b64 	%rd135, %rd134, 2;
	add.s64 	%rd18, %rd2, %rd135;
	ld.global.f32 	%f160, [%rd18];
	add.s32 	%r163, %r353, %r28;
	mul.wide.s32 	%rd136, %r163, 4;
	add.s64 	%rd19, %rd13, %rd136;
	st.global.f32 	[%rd19], %f160;
	@%p57 bra 	$L__BB0_45;
	setp.eq.s32 	%p58, %r12, 2;
	ld.global.f32 	%f161, [%rd18+4];
	st.global.f32 	[%rd19+4], %f161;
	@%p58 bra 	$L__BB0_45;
	ld.global.f32 	%f162, [%rd18+8];
	st.global.f32 	[%rd19+8], %f162;
	bra.uni 	$L__BB0_45;
$L__BB0_60:
	setp.ge.u32 	%p62, %r55, %r118;
	@%p62 bra 	$L__BB0_116;
	setp.lt.s32 	%p63, %r119, 1;
	@%p63 bra 	$L__BB0_91;
	mov.b32 	%r366, 0;
	mov.u32 	%r389, %r55;
$L__BB0_63:
	setp.lt.u32 	%p81, %r119, 16;
	rem.s32 	%r58, %r366, %r55;
	mul.lo.s32 	%r269, %r58, 3;
	mul.wide.u32 	%rd356, %r269, 4;
	add.s64 	%rd357, %rd11, %rd356;
	ld.global.f32 	%f218, [%rd357];
	mul.lo.s32 	%r270, %r389, 3;
	mul.wide.u32 	%rd358, %r270, 4;
	add.s64 	%rd359, %rd11, %rd358;
	st.global.f32 	[%rd359], %f218;
	ld.global.f32 	%f219, [%rd357+4];
	add.s32 	%r59, %r270, 1;
	mul.wide.u32 	%rd360, %r59, 4;
	add.s64 	%rd361, %rd11, %rd360;
	st.global.f32 	[%rd361], %f219;
	ld.global.f32 	%f220, [%rd357+8];
	add.s32 	%r271, %r270, 2;
	mul.wide.u32 	%rd362, %r271, 4;
	add.s64 	%rd363, %rd11, %rd362;
	st.global.f32 	[%rd363], %f220;
	mul.lo.s32 	%r60, %r58, %r119;
	mul.lo.s32 	%r61, %r389, %r119;
	mov.b32 	%r373, 0;
	@%p81 bra 	$L__BB0_66;
	mov.b32 	%r367, 0;
$L__BB0_65:
	.pragma "nounroll";
	add.s32 	%r273, %r367, %r60;
	mul.wide.u32 	%rd364, %r273, 4;
	add.s64 	%rd365, %rd12, %rd364;
	ld.global.f32 	%f221, [%rd365];
	add.s32 	%r274, %r61, %r367;
	mul.wide.u32 	%rd366, %r274, 4;
	add.s64 	%rd367, %rd12, %rd366;
	st.global.f32 	[%rd367], %f221;
	ld.global.f32 	%f222, [%rd365+4];
	add.s32 	%r275, %r274, 1;
	mul.wide.u32 	%rd368, %r275, 4;
	add.s64 	%rd369, %rd12, %rd368;
	st.global.f32 	[%rd369], %f222;
	ld.global.f32 	%f223, [%rd365+8];
	add.s32 	%r276, %r274, 2;
	mul.wide.u32 	%rd370, %r276, 4;
	add.s64 	%rd371, %rd12, %rd370;
	st.global.f32 	[%rd371], %f223;
	ld.global.f32 	%f224, [%rd365+12];
	add.s32 	%r277, %r274, 3;
	mul.wide.u32 	%rd372, %r277, 4;
	add.s64 	%rd373, %rd12, %rd372;
	st.global.f32 	[%rd373], %f224;
	ld.global.f32 	%f225, [%rd365+16];
	add.s32 	%r278, %r274, 4;
	mul.wide.u32 	%rd374, %r278, 4;
	add.s64 	%rd375, %rd12, %rd374;
	st.global.f32 	[%rd375], %f225;
	ld.global.f32 	%f226, [%rd365+20];
	add.s32 	%r279, %r274, 5;
	mul.wide.u32 	%rd376, %r279, 4;
	add.s64 	%rd377, %rd12, %rd376;
	st.global.f32 	[%rd377], %f226;
	ld.global.f32 	%f227, [%rd365+24];
	add.s32 	%r280, %r274, 6;
	mul.wide.u32 	%rd378, %r280, 4;
	add.s64 	%rd379, %rd12, %rd378;
	st.global.f32 	[%rd379], %f227;
	ld.global.f32 	%f228, [%rd365+28];
	add.s32 	%r281, %r274, 7;
	mul.wide.u32 	%rd380, %r281, 4;
	add.s64 	%rd381, %rd12, %rd380;
	st.global.f32 	[%rd381], %f228;
	ld.global.f32 	%f229, [%rd365+32];
	add.s32 	%r282, %r274, 8;
	mul.wide.u32 	%rd382, %r282, 4;
	add.s64 	%rd383, %rd12, %rd382;
	st.global.f32 	[%rd383], %f229;
	ld.global.f32 	%f230, [%rd365+36];
	add.s32 	%r283, %r274, 9;
	mul.wide.u32 	%rd384, %r283, 4;
	add.s64 	%rd385, %rd12, %rd384;
	st.global.f32 	[%rd385], %f230;
	ld.global.f32 	%f231, [%rd365+40];
	add.s32 	%r284, %r274, 10;
	mul.wide.u32 	%rd386, %r284, 4;
	add.s64 	%rd387, %rd12, %rd386;
	st.global.f32 	[%rd387], %f231;
	ld.global.f32 	%f232, [%rd365+44];
	add.s32 	%r285, %r274, 11;
	mul.wide.u32 	%rd388, %r285, 4;
	add.s64 	%rd389, %rd12, %rd388;
	st.global.f32 	[%rd389], %f232;
	ld.global.f32 	%f233, [%rd365+48];
	add.s32 	%r286, %r274, 12;
	mul.wide.u32 	%rd390, %r286, 4;
	add.s64 	%rd391, %rd12, %rd390;
	st.global.f32 	[%rd391], %f233;
	ld.global.f32 	%f234, [%rd365+52];
	add.s32 	%r287, %r274, 13;
	mul.wide.u32 	%rd392, %r287, 4;
	add.s64 	%rd393, %rd12, %rd392;
	st.global.f32 	[%rd393], %f234;
	ld.global.f32 	%f235, [%rd365+56];
	add.s32 	%r288, %r274, 14;
	mul.wide.u32 	%rd394, %r288, 4;
	add.s64 	%rd395, %rd12, %rd394;
	st.global.f32 	[%rd395], %f235;
	ld.global.f32 	%f236, [%rd365+60];
	add.s32 	%r289, %r274, 15;
	mul.wide.u32 	%rd396, %r289, 4;
	add.s64 	%rd397, %rd12, %rd396;
	st.global.f32 	[%rd397], %f236;
	add.s32 	%r367, %r367, 16;
	setp.eq.s32 	%p82, %r367, %r13;
	mov.u32 	%r373, %r13;
	@%p82 bra 	$L__BB0_66;
	bra.uni 	$L__BB0_65;
$L__BB0_66:
	setp.eq.s32 	%p83, %r9, 0;
	@%p83 bra 	$L__BB0_76;
	add.s32 	%r290, %r9, -1;
	setp.lt.u32 	%p84, %r290, 7;
	@%p84 bra 	$L__BB0_69;
	add.s32 	%r291, %r373, %r60;
	mul.wide.u32 	%rd398, %r291, 4;
	add.s64 	%rd399, %rd12, %rd398;
	ld.global.f32 	%f237, [%rd399];
	add.s32 	%r292, %r61, %r373;
	mul.wide.u32 	%rd400, %r292, 4;
	add.s64 	%rd401, %rd12, %rd400;
	st.global.f32 	[%rd401], %f237;
	cvt.u64.u32 	%rd402, %r60;
	cvt.u64.u32 	%rd403, %r373;
	add.s64 	%rd404, %rd403, %rd402;
	shl.b64 	%rd405, %rd404, 2;
	add.s64 	%rd406, %rd12, %rd405;
	ld.global.f32 	%f238, [%rd406+4];
	add.s32 	%r293, %r292, 1;
	mul.wide.u32 	%rd407, %r293, 4;
	add.s64 	%rd408, %rd12, %rd407;
	st.global.f32 	[%rd408], %f238;
	ld.global.f32 	%f239, [%rd406+8];
	add.s32 	%r294, %r292, 2;
	mul.wide.u32 	%rd409, %r294, 4;
	add.s64 	%rd410, %rd12, %rd409;
	st.global.f32 	[%rd410], %f239;
	ld.global.f32 	%f240, [%rd406+12];
	add.s32 	%r295, %r292, 3;
	mul.wide.u32 	%rd411, %r295, 4;
	add.s64 	%rd412, %rd12, %rd411;
	st.global.f32 	[%rd412], %f240;
	ld.global.f32 	%f241, [%rd406+16];
	add.s32 	%r296, %r292, 4;
	mul.wide.u32 	%rd413, %r296, 4;
	add.s64 	%rd414, %rd12, %rd413;
	st.global.f32 	[%rd414], %f241;
	ld.global.f32 	%f242, [%rd406+20];
	add.s32 	%r297, %r292, 5;
	mul.wide.u32 	%rd415, %r297, 4;
	add.s64 	%rd416, %rd12, %rd415;
	st.global.f32 	[%rd416], %f242;
	ld.global.f32 	%f243, [%rd406+24];
	add.s32 	%r298, %r292, 6;
	mul.wide.u32 	%rd417, %r298, 4;
	add.s64 	%rd418, %rd12, %rd417;
	st.global.f32 	[%rd418], %f243;
	ld.global.f32 	%f244, [%rd406+28];
	add.s32 	%r299, %r292, 7;
	mul.wide.u32 	%rd419, %r299, 4;
	add.s64 	%rd420, %rd12, %rd419;
	st.global.f32 	[%rd420], %f244;
	add.s32 	%r373, %r373, 8;
$L__BB0_69:
	setp.eq.s32 	%p85, %r10, 0;
	@%p85 bra 	$L__BB0_76;
	add.s32 	%r300, %r10, -1;
	setp.lt.u32 	%p86, %r300, 3;
	@%p86 bra 	$L__BB0_72;
	add.s32 	%r301, %r373, %r60;
	mul.wide.u32 	%rd421, %r301, 4;
	add.s64 	%rd422, %rd12, %rd421;
	ld.global.f32 	%f245, [%rd422];
	add.s32 	%r302, %r61, %r373;
	mul.wide.u32 	%rd423, %r302, 4;
	add.s64 	%rd424, %rd12, %rd423;
	st.global.f32 	[%rd424], %f245;
	cvt.u64.u32 	%rd425, %r60;
	cvt.u64.u32 	%rd426, %r373;
	add.s64 	%rd427, %rd426, %rd425;
	shl.b64 	%rd428, %rd427, 2;
	add.s64 	%rd429, %rd12, %rd428;
	ld.global.f32 	%f246, [%rd429+4];
	add.s32 	%r303, %r302, 1;
	mul.wide.u32 	%rd430, %r303, 4;
	add.s64 	%rd431, %rd12, %rd430;
	st.global.f32 	[%rd431], %f246;
	ld.global.f32 	%f247, [%rd429+8];
	add.s32 	%r304, %r302, 2;
	mul.wide.u32 	%rd432, %r304, 4;
	add.s64 	%rd433, %rd12, %rd432;
	st.global.f32 	[%rd433], %f247;
	ld.global.f32 	%f248, [%rd429+12];
	add.s32 	%r305, %r302, 3;
	mul.wide.u32 	%rd434, %r305, 4;
	add.s64 	%rd435, %rd12, %rd434;
	st.global.f32 	[%rd435], %f248;
	add.s32 	%r373, %r373, 4;
$L__BB0_72:
	setp.eq.s32 	%p87, %r14, 0;
	@%p87 bra 	$L__BB0_76;
	setp.eq.s32 	%p88, %r14, 1;
	add.s32 	%r306, %r373, %r60;
	mul.wide.u32 	%rd436, %r306, 4;
	add.s64 	%rd437, %rd12, %rd436;
	ld.global.f32 	%f249, [%rd437];
	add.s32 	%r81, %r61, %r373;
	mul.wide.u32 	%rd438, %r81, 4;
	add.s64 	%rd439, %rd12, %rd438;
	st.global.f32 	[%rd439], %f249;
	@%p88 bra 	$L__BB0_76;
	setp.eq.s32 	%p89, %r14, 2;
	cvt.u64.u32 	%rd440, %r60;
	cvt.u64.u32 	%rd441, %r373;
	add.s64 	%rd442, %rd441, %rd440;
	shl.b64 	%rd443, %rd442, 2;
	add.s64 	%rd25, %rd12, %rd443;
	ld.global.f32 	%f250, [%rd25+4];
	add.s32 	%r307, %r81, 1;
	mul.wide.u32 	%rd444, %r307, 4;
	add.s64 	%rd445, %rd12, %rd444;
	st.global.f32 	[%rd445], %f250;
	@%p89 bra 	$L__BB0_76;
	ld.global.f32 	%f251, [%rd25+8];
	add.s32 	%r308, %r81, 2;
	mul.wide.u32 	%rd446, %r308, 4;
	add.s64 	%rd447, %rd12, %rd446;
	st.global.f32 	[%rd447], %f251;
$L__BB0_76:
	setp.gt.s32 	%p90, %r120, 0;
	@%p90 bra 	$L__BB0_77;
	bra.uni 	$L__BB0_90;
$L__BB0_77:
	setp.lt.u32 	%p91, %r4, 15;
	mul.lo.s32 	%r68, %r58, %r120;
	mul.lo.s32 	%r69, %r389, %r120;
	mov.b32 	%r370, 0;
	@%p91 bra 	$L__BB0_80;
	mov.b32 	%r368, 0;
$L__BB0_79:
	.pragma "nounroll";
	add.s32 	%r311, %r368, %r68;
	mul.wide.u32 	%rd448, %r311, 4;
	add.s64 	%rd449, %rd13, %rd448;
	ld.global.f32 	%f252, [%rd449];
	add.s32 	%r312, %r69, %r368;
	mul.wide.u32 	%rd450, %r312, 4;
	add.s64 	%rd451, %rd13, %rd450;
	st.global.f32 	[%rd451], %f252;
	ld.global.f32 	%f253, [%rd449+4];
	add.s32 	%r313, %r312, 1;
	mul.wide.u32 	%rd452, %r313, 4;
	add.s64 	%rd453, %rd13, %rd452;
	st.global.f32 	[%rd453], %f253;
	ld.global.f32 	%f254, [%rd449+8];
	add.s32 	%r314, %r312, 2;
	mul.wide.u32 	%rd454, %r314, 4;
	add.s64 	%rd455, %rd13, %rd454;
	st.global.f32 	[%rd455], %f254;
	ld.global.f32 	%f255, [%rd449+12];
	add.s32 	%r315, %r312, 3;
	mul.wide.u32 	%rd456, %r315, 4;
	add.s64 	%rd457, %rd13, %rd456;
	st.global.f32 	[%rd457], %f255;
	ld.global.f32 	%f256, [%rd449+16];
	add.s32 	%r316, %r312, 4;
	mul.wide.u32 	%rd458, %r316, 4;
	add.s64 	%rd459, %rd13, %rd458;
	st.global.f32 	[%rd459], %f256;
	ld.global.f32 	%f257, [%rd449+20];
	add.s32 	%r317, %r312, 5;
	mul.wide.u32 	%rd460, %r317, 4;
	add.s64 	%rd461, %rd13, %rd460;
	st.global.f32 	[%rd461], %f257;
	ld.global.f32 	%f258, [%rd449+24];
	add.s32 	%r318, %r312, 6;
	mul.wide.u32 	%rd462, %r318, 4;
	add.s64 	%rd463, %rd13, %rd462;
	st.global.f32 	[%rd463], %f258;
	ld.global.f32 	%f259, [%rd449+28];
	add.s32 	%r319, %r312, 7;
	mul.wide.u32 	%rd464, %r319, 4;
	add.s64 	%rd465, %rd13, %rd464;
	st.global.f32 	[%rd465], %f259;
	ld.global.f32 	%f260, [%rd449+32];
	add.s32 	%r320, %r312, 8;
	mul.wide.u32 	%rd466, %r320, 4;
	add.s64 	%rd467, %rd13, %rd466;
	st.global.f32 	[%rd467], %f260;
	ld.global.f32 	%f261, [%rd449+36];
	add.s32 	%r321, %r312, 9;
	mul.wide.u32 	%rd468, %r321, 4;
	add.s64 	%rd469, %rd13, %rd468;
	st.global.f32 	[%rd469], %f261;
	ld.global.f32 	%f262, [%rd449+40];
	add.s32 	%r322, %r312, 10;
	mul.wide.u32 	%rd470, %r322, 4;
	add.s64 	%rd471, %rd13, %rd470;
	st.global.f32 	[%rd471], %f262;
	ld.global.f32 	%f263, [%rd449+44];
	add.s32 	%r323, %r312, 11;
	mul.wide.u32 	%rd472, %r323, 4;
	add.s64 	%rd473, %rd13, %rd472;
	st.global.f32 	[%rd473], %f263;
	ld.global.f32 	%f264, [%rd449+48];
	add.s32 	%r324, %r312, 12;
	mul.wide.u32 	%rd474, %r324, 4;
	add.s64 	%rd475, %rd13, %rd474;
	st.global.f32 	[%rd475], %f264;
	ld.global.f32 	%f265, [%rd449+52];
	add.s32 	%r325, %r312, 13;
	mul.wide.u32 	%rd476, %r325, 4;
	add.s64 	%rd477, %rd13, %rd476;
	st.global.f32 	[%rd477], %f265;
	ld.global.f32 	%f266, [%rd449+56];
	add.s32 	%r326, %r312, 14;
	mul.wide.u32 	%rd478, %r326, 4;
	add.s64 	%rd479, %rd13, %rd478;
	st.global.f32 	[%rd479], %f266;
	ld.global.f32 	%f267, [%rd449+60];
	add.s32 	%r327, %r312, 15;
	mul.wide.u32 	%rd480, %r327, 4;
	add.s64 	%rd481, %rd13, %rd480;
	st.global.f32 	[%rd481], %f267;
	add.s32 	%r368, %r368, 16;
	setp.eq.s32 	%p92, %r368, %r11;
	mov.u32 	%r370, %r11;
	@%p92 bra 	$L__BB0_80;
	bra.uni 	$L__BB0_79;
$L__BB0_80:
	setp.eq.s32 	%p93, %r5, 0;
	@%p93 bra 	$L__BB0_90;
	setp.lt.u32 	%p94, %r6, 7;
	@%p94 bra 	$L__BB0_83;
	add.s32 	%r328, %r370, %r68;
	mul.wide.u32 	%rd482, %r328, 4;
	add.s64 	%rd483, %rd13, %rd482;
	ld.global.f32 	%f268, [%rd483];
	add.s32 	%r329, %r69, %r370;
	mul.wide.u32 	%rd484, %r329, 4;
	add.s64 	%rd485, %rd13, %rd484;
	st.global.f32 	[%rd485], %f268;
	cvt.u64.u32 	%rd486, %r68;
	cvt.u64.u32 	%rd487, %r370;
	add.s64 	%rd488, %rd487, %rd486;
	shl.b64 	%rd489, %rd488, 2;
	add.s64 	%rd490, %rd13, %rd489;
	ld.global.f32 	%f269, [%rd490+4];
	add.s32 	%r330, %r329, 1;
	mul.wide.u32 	%rd491, %r330, 4;
	add.s64 	%rd492, %rd13, %rd491;
	st.global.f32 	[%rd492], %f269;
	ld.global.f32 	%f270, [%rd490+8];
	add.s32 	%r331, %r329, 2;
	mul.wide.u32 	%rd493, %r331, 4;
	add.s64 	%rd494, %rd13, %rd493;
	st.global.f32 	[%rd494], %f270;
	ld.global.f32 	%f271, [%rd490+12];
	add.s32 	%r332, %r329, 3;
	mul.wide.u32 	%rd495, %r332, 4;
	add.s64 	%rd496, %rd13, %rd495;
	st.global.f32 	[%rd496], %f271;
	ld.global.f32 	%f272, [%rd490+16];
	add.s32 	%r333, %r329, 4;
	mul.wide.u32 	%rd497, %r333, 4;
	add.s64 	%rd498, %rd13, %rd497;
	st.global.f32 	[%rd498], %f272;
	ld.global.f32 	%f273, [%rd490+20];
	add.s32 	%r334, %r329, 5;
	mul.wide.u32 	%rd499, %r334, 4;
	add.s64 	%rd500, %rd13, %rd499;
	st.global.f32 	[%rd500], %f273;
	ld.global.f32 	%f274, [%rd490+24];
	add.s32 	%r335, %r329, 6;
	mul.wide.u32 	%rd501, %r335, 4;
	add.s64 	%rd502, %rd13, %rd501;
	st.global.f32 	[%rd502], %f274;
	ld.global.f32 	%f275, [%rd490+28];
	add.s32 	%r336, %r329, 7;
	mul.wide.u32 	%rd503, %r336, 4;
	add.s64 	%rd504, %rd13, %rd503;
	st.global.f32 	[%rd504], %f275;
	add.s32 	%r370, %r370, 8;
$L__BB0_83:
	setp.eq.s32 	%p95, %r7, 0;
	@%p95 bra 	$L__BB0_90;
	setp.lt.u32 	%p96, %r8, 3;
	@%p96 bra 	$L__BB0_86;
	add.s32 	%r337, %r370, %r68;
	mul.wide.u32 	%rd505, %r337, 4;
	add.s64 	%rd506, %rd13, %rd505;
	ld.global.f32 	%f276, [%rd506];
	add.s32 	%r338, %r69, %r370;
	mul.wide.u32 	%rd507, %r338, 4;
	add.s64 	%rd508, %rd13, %rd507;
	st.global.f32 	[%rd508], %f276;
	cvt.u64.u32 	%rd509, %r68;
	cvt.u64.u32 	%rd510, %r370;
	add.s64 	%rd511, %rd510, %rd509;
	shl.b64 	%rd512, %rd511, 2;
	add.s64 	%rd513, %rd13, %rd512;
	ld.global.f32 	%f277, [%rd513+4];
	add.s32 	%r339, %r338, 1;
	mul.wide.u32 	%rd514, %r339, 4;
	add.s64 	%rd515, %rd13, %rd514;
	st.global.f32 	[%rd515], %f277;
	ld.global.f32 	%f278, [%rd513+8];
	add.s32 	%r340, %r338, 2;
	mul.wide.u32 	%rd516, %r340, 4;
	add.s64 	%rd517, %rd13, %rd516;
	st.global.f32 	[%rd517], %f278;
	ld.global.f32 	%f279, [%rd513+12];
	add.s32 	%r341, %r338, 3;
	mul.wide.u32 	%rd518, %r341, 4;
	add.s64 	%rd519, %rd13, %rd518;
	st.global.f32 	[%rd519], %f279;
	add.s32 	%r370, %r370, 4;
$L__BB0_86:
	setp.eq.s32 	%p97, %r12, 0;
	@%p97 bra 	$L__BB0_90;
	setp.eq.s32 	%p98, %r12, 1;
	add.s32 	%r342, %r370, %r68;
	mul.wide.u32 	%rd520, %r342, 4;
	add.s64 	%rd521, %rd13, %rd520;
	ld.global.f32 	%f280, [%rd521];
	add.s32 	%r75, %r69, %r370;
	mul.wide.u32 	%rd522, %r75, 4;
	add.s64 	%rd523, %rd13, %rd522;
	st.global.f32 	[%rd523], %f280;
	@%p98 bra 	$L__BB0_90;
	setp.eq.s32 	%p99, %r12, 2;
	cvt.u64.u32 	%rd524, %r68;
	cvt.u64.u32 	%rd525, %r370;
	add.s64 	%rd526, %rd525, %rd524;
	shl.b64 	%rd527, %rd526, 2;
	add.s64 	%rd24, %rd13, %rd527;
	ld.global.f32 	%f281, [%rd24+4];
	add.s32 	%r343, %r75, 1;
	mul.wide.u32 	%rd528, %r343, 4;
	add.s64 	%rd529, %rd13, %rd528;
	st.global.f32 	[%rd529], %f281;
	@%p99 bra 	$L__BB0_90;
	ld.global.f32 	%f282, [%rd24+8];
	add.s32 	%r344, %r75, 2;
	mul.wide.u32 	%rd530, %r344, 4;
	add.s64 	%rd531, %rd13, %rd530;
	st.global.f32 	[%rd531], %f282;
$L__BB0_90:
	cvt.u64.u32 	%rd532, %r58;
	add.s64 	%rd533, %rd14, %rd532;
	ld.global.u8 	%rs11, [%rd533];
	cvt.u64.u32 	%rd534, %r389;
	add.s64 	%rd535, %rd14, %rd534;
	st.global.u8 	[%rd535], %rs11;
	mul.wide.u32 	%rd536, %r58, 4;
	add.s64 	%rd537, %rd15, %rd536;
	ld.global.u32 	%r345, [%rd537];
	mul.wide.u32 	%rd538, %r389, 4;
	add.s64 	%rd539, %rd15, %rd538;
	st.global.u32 	[%rd539], %r345;
	shl.b32 	%r346, %r389, 1;
	sub.s32 	%r389, %r59, %r346;
	setp.lt.u32 	%p100, %r389, %r118;
	add.s32 	%r366, %r366, 1;
	@%p100 bra 	$L__BB0_63;
	bra.uni 	$L__BB0_115;
$L__BB0_91:
	setp.lt.s32 	%p64, %r120, 1;
	@%p64 bra 	$L__BB0_107;
	mov.b32 	%r376, 0;
	mov.u32 	%r389, %r55;
$L__BB0_93:
	setp.lt.u32 	%p71, %r4, 15;
	rem.s32 	%r84, %r376, %r55;
	mul.lo.s32 	%r227, %r84, 3;
	mul.wide.u32 	%rd256, %r227, 4;
	add.s64 	%rd257, %rd11, %rd256;
	ld.global.f32 	%f184, [%rd257];
	mul.lo.s32 	%r228, %r389, 3;
	mul.wide.u32 	%rd258, %r228, 4;
	add.s64 	%rd259, %rd11, %rd258;
	st.global.f32 	[%rd259], %f184;
	ld.global.f32 	%f185, [%rd257+4];
	add.s32 	%r85, %r228, 1;
	mul.wide.u32 	%rd260, %r85, 4;
	add.s64 	%rd261, %rd11, %rd260;
	st.global.f32 	[%rd261], %f185;
	ld.global.f32 	%f186, [%rd257+8];
	add.s32 	%r229, %r228, 2;
	mul.wide.u32 	%rd262, %r229, 4;
	add.s64 	%rd263, %rd11, %rd262;
	st.global.f32 	[%rd263], %f186;
	mul.lo.s32 	%r86, %r84, %r120;
	mul.lo.s32 	%r87, %r389, %r120;
	mov.b32 	%r379, 0;
	@%p71 bra 	$L__BB0_96;
	mov.b32 	%r377, 0;
$L__BB0_95:
	.pragma "nounroll";
	add.s32 	%r231, %r377, %r86;
	mul.wide.u32 	%rd264, %r231, 4;
	add.s64 	%rd265, %rd13, %rd264;
	ld.global.f32 	%f187, [%rd265];
	add.s32 	%r232, %r87, %r377;
	mul.wide.u32 	%rd266, %r232, 4;
	add.s64 	%rd267, %rd13, %rd266;
	st.global.f32 	[%rd267], %f187;
	ld.global.f32 	%f188, [%rd265+4];
	add.s32 	%r233, %r232, 1;
	mul.wide.u32 	%rd268, %r233, 4;
	add.s64 	%rd269, %rd13, %rd268;
	st.global.f32 	[%rd269], %f188;
	ld.global.f32 	%f189, [%rd265+8];
	add.s32 	%r234, %r232, 2;
	mul.wide.u32 	%rd270, %r234, 4;
	add.s64 	%rd271, %rd13, %rd270;
	st.global.f32 	[%rd271], %f189;
	ld.global.f32 	%f190, [%rd265+12];
	add.s32 	%r235, %r232, 3;
	mul.wide.u32 	%rd272, %r235, 4;
	add.s64 	%rd273, %rd13, %rd272;
	st.global.f32 	[%rd273], %f190;
	ld.global.f32 	%f191, [%rd265+16];
	add.s32 	%r236, %r232, 4;
	mul.wide.u32 	%rd274, %r236, 4;
	add.s64 	%rd275, %rd13, %rd274;
	st.global.f32 	[%rd275], %f191;
	ld.global.f32 	%f192, [%rd265+20];
	add.s32 	%r237, %r232, 5;
	mul.wide.u32 	%rd276, %r237, 4;
	add.s64 	%rd277, %rd13, %rd276;
	st.global.f32 	[%rd277], %f192;
	ld.global.f32 	%f193, [%rd265+24];
	add.s32 	%r238, %r232, 6;
	mul.wide.u32 	%rd278, %r238, 4;
	add.s64 	%rd279, %rd13, %rd278;
	st.global.f32 	[%rd279], %f193;
	ld.global.f32 	%f194, [%rd265+28];
	add.s32 	%r239, %r232, 7;
	mul.wide.u32 	%rd280, %r239, 4;
	add.s64 	%rd281, %rd13, %rd280;
	st.global.f32 	[%rd281], %f194;
	ld.global.f32 	%f195, [%rd265+32];
	add.s32 	%r240, %r232, 8;
	mul.wide.u32 	%rd282, %r240, 4;
	add.s64 	%rd283, %rd13, %rd282;
	st.global.f32 	[%rd283], %f195;
	ld.global.f32 	%f196, [%rd265+36];
	add.s32 	%r241, %r232, 9;
	mul.wide.u32 	%rd284, %r241, 4;
	add.s64 	%rd285, %rd13, %rd284;
	st.global.f32 	[%rd285], %f196;
	ld.global.f32 	%f197, [%rd265+40];
	add.s32 	%r242, %r232, 10;
	mul.wide.u32 	%rd286, %r242, 4;
	add.s64 	%rd287, %rd13, %rd286;
	st.global.f32 	[%rd287], %f197;
	ld.global.f32 	%f198, [%rd265+44];
	add.s32 	%r243, %r232, 11;
	mul.wide.u32 	%rd288, %r243, 4;
	add.s64 	%rd289, %rd13, %rd288;
	st.global.f32 	[%rd289], %f198;
	ld.global.f32 	%f199, [%rd265+48];
	add.s32 	%r244, %r232, 12;
	mul.wide.u32 	%rd290, %r244, 4;
	add.s64 	%rd291, %rd13, %rd290;
	st.global.f32 	[%rd291], %f199;
	ld.global.f32 	%f200, [%rd265+52];
	add.s32 	%r245, %r232, 13;
	mul.wide.u32 	%rd292, %r245, 4;
	add.s64 	%rd293, %rd13, %rd292;
	st.global.f32 	[%rd293], %f200;
	ld.global.f32 	%f201, [%rd265+56];
	add.s32 	%r246, %r232, 14;
	mul.wide.u32 	%rd294, %r246, 4;
	add.s64 	%rd295, %rd13, %rd294;
	st.global.f32 	[%rd295], %f201;
	ld.global.f32 	%f202, [%rd265+60];
	add.s32 	%r247, %r232, 15;
	mul.wide.u32 	%rd296, %r247, 4;
	add.s64 	%rd297, %rd13, %rd296;
	st.global.f32 	[%rd297], %f202;
	add.s32 	%r377, %r377, 16;
	setp.ne.s32 	%p72, %r377, %r11;
	mov.u32 	%r379, %r11;
	@%p72 bra 	$L__BB0_95;
$L__BB0_96:
	setp.eq.s32 	%p73, %r5, 0;
	@%p73 bra 	$L__BB0_106;
	setp.lt.u32 	%p74, %r6, 7;
	@%p74 bra 	$L__BB0_99;
	add.s32 	%r248, %r379, %r86;
	mul.wide.u32 	%rd298, %r248, 4;
	add.s64 	%rd299, %rd13, %rd298;
	ld.global.f32 	%f203, [%rd299];
	add.s32 	%r249, %r87, %r379;
	mul.wide.u32 	%rd300, %r249, 4;
	add.s64 	%rd301, %rd13, %rd300;
	st.global.f32 	[%rd301], %f203;
	cvt.u64.u32 	%rd302, %r86;
	cvt.u64.u32 	%rd303, %r379;
	add.s64 	%rd304, %rd303, %rd302;
	shl.b64 	%rd305, %rd304, 2;
	add.s64 	%rd306, %rd13, %rd305;
	ld.global.f32 	%f204, [%rd306+4];
	add.s32 	%r250, %r249, 1;
	mul.wide.u32 	%rd307, %r250, 4;
	add.s64 	%rd308, %rd13, %rd307;
	st.global.f32 	[%rd308], %f204;
	ld.global.f32 	%f205, [%rd306+8];
	add.s32 	%r251, %r249, 2;
	mul.wide.u32 	%rd309, %r251, 4;
	add.s64 	%rd310, %rd13, %rd309;
	st.global.f32 	[%rd310], %f205;
	ld.global.f32 	%f206, [%rd306+12];
	add.s32 	%r252, %r249, 3;
	mul.wide.u32 	%rd311, %r252, 4;
	add.s64 	%rd312, %rd13, %rd311;
	st.global.f32 	[%rd312], %f206;
	ld.global.f32 	%f207, [%rd306+16];
	add.s32 	%r253, %r249, 4;
	mul.wide.u32 	%rd313, %r253, 4;
	add.s64 	%rd314, %rd13, %rd313;
	st.global.f32 	[%rd314], %f207;
	ld.global.f32 	%f208, [%rd306+20];
	add.s32 	%r254, %r249, 5;
	mul.wide.u32 	%rd315, %r254, 4;
	add.s64 	%rd316, %rd13, %rd315;
	st.global.f32 	[%rd316], %f208;
	ld.global.f32 	%f209, [%rd306+24];
	add.s32 	%r255, %r249, 6;
	mul.wide.u32 	%rd317, %r255, 4;
	add.s64 	%rd318, %rd13, %rd317;
	st.global.f32 	[%rd318], %f209;
	ld.global.f32 	%f210, [%rd306+28];
	add.s32 	%r256, %r249, 7;
	mul.wide.u32 	%rd319, %r256, 4;
	add.s64 	%rd320, %rd13, %rd319;
	st.global.f32 	[%rd320], %f210;
	add.s32 	%r379, %r379, 8;
$L__BB0_99:
	setp.eq.s32 	%p75, %r7, 0;
	@%p75 bra 	$L__BB0_106;
	setp.lt.u32 	%p76, %r8, 3;
	@%p76 bra 	$L__BB0_102;
	add.s32 	%r257, %r379, %r86;
	mul.wide.u32 	%rd321, %r257, 4;
	add.s64 	%rd322, %rd13, %rd321;
	ld.global.f32 	%f211, [%rd322];
	add.s32 	%r258, %r87, %r379;
	mul.wide.u32 	%rd323, %r258, 4;
	add.s64 	%rd324, %rd13, %rd323;
	st.global.f32 	[%rd324], %f211;
	cvt.u64.u32 	%rd325, %r86;
	cvt.u64.u32 	%rd326, %r379;
	add.s64 	%rd327, %rd326, %rd325;
	shl.b64 	%rd328, %rd327, 2;
	add.s64 	%rd329, %rd13, %rd328;
	ld.global.f32 	%f212, [%rd329+4];
	add.s32 	%r259, %r258, 1;
	mul.wide.u32 	%rd330, %r259, 4;
	add.s64 	%rd331, %rd13, %rd330;
	st.global.f32 	[%rd331], %f212;
	ld.global.f32 	%f213, [%rd329+8];
	add.s32 	%r260, %r258, 2;
	mul.wide.u32 	%rd332, %r260, 4;
	add.s64 	%rd333, %rd13, %rd332;
	st.global.f32 	[%rd333], %f213;
	ld.global.f32 	%f214, [%rd329+12];
	add.s32 	%r261, %r258, 3;
	mul.wide.u32 	%rd334, %r261, 4;
	add.s64 	%rd335, %rd13, %rd334;
	st.global.f32 	[%rd335], %f214;
	add.s32 	%r379, %r379, 4;
$L__BB0_102:
	setp.eq.s32 	%p77, %r12, 0;
	@%p77 bra 	$L__BB0_106;
	setp.eq.s32 	%p78, %r12, 1;
	add.s32 	%r262, %r379, %r86;
	mul.wide.u32 	%rd336, %r262, 4;
	add.s64 	%rd337, %rd13, %rd336;
	ld.global.f32 	%f215, [%rd337];
	add.s32 	%r95, %r87, %r379;
	mul.wide.u32 	%rd338, %r95, 4;
	add.s64 	%rd339, %rd13, %rd338;
	st.global.f32 	[%rd339], %f215;
	@%p78 bra 	$L__BB0_106;
	setp.eq.s32 	%p79, %r12, 2;
	cvt.u64.u32 	%rd340, %r86;
	cvt.u64.u32 	%rd341, %r379;
	add.s64 	%rd342, %rd341, %rd340;
	shl.b64 	%rd343, %rd342, 2;
	add.s64 	%rd26, %rd13, %rd343;
	ld.global.f32 	%f216, [%rd26+4];
	add.s32 	%r263, %r95, 1;
	mul.wide.u32 	%rd344, %r263, 4;
	add.s64 	%rd345, %rd13, %rd344;
	st.global.f32 	[%rd345], %f216;
	@%p79 bra 	$L__BB0_106;
	ld.global.f32 	%f217, [%rd26+8];
	add.s32 	%r264, %r95, 2;
	mul.wide.u32 	%rd346, %r264, 4;
	add.s64 	%rd347, %rd13, %rd346;
	st.global.f32 	[%rd347], %f217;
$L__BB0_106:
	cvt.u64.u32 	%rd348, %r84;
	add.s64 	%rd349, %rd14, %rd348;
	ld.global.u8 	%rs10, [%rd349];
	cvt.u64.u32 	%rd350, %r389;
	add.s64 	%rd351, %rd14, %rd350;
	st.global.u8 	[%rd351], %rs10;
	mul.wide.u32 	%rd352, %r84, 4;
	add.s64 	%rd353, %rd15, %rd352;
	ld.global.u32 	%r265, [%rd353];
	mul.wide.u32 	%rd354, %r389, 4;
	add.s64 	%rd355, %rd15, %rd354;
	st.global.u32 	[%rd355], %r265;
	shl.b32 	%r266, %r389, 1;
	sub.s32 	%r389, %r85, %r266;
	setp.lt.u32 	%p80, %r389, %r118;
	add.s32 	%r376, %r376, 1;
	@%p80 bra 	$L__BB0_93;
	bra.uni 	$L__BB0_115;
$L__BB0_107:
	add.s32 	%r166, %r55, 1;
	max.u32 	%r167, %r118, %r166;
	sub.s32 	%r98, %r167, %r55;
	and.b32  	%r99, %r98, 3;
	sub.s32 	%r168, %r55, %r167;
	setp.gt.u32 	%p65, %r168, -4;
	mov.b32 	%r388, 0;
	mov.u32 	%r389, %r55;
	@%p65 bra 	$L__BB0_110;
	and.b32  	%r388, %r98, -4;
	mov.b32 	%r382, 0;
	mov.u32 	%r389, %r55;
$L__BB0_109:
	.pragma "nounroll";
	add.s32 	%r170, %r382, 1;
	rem.s32 	%r171, %r382, %r55;
	mul.lo.s32 	%r172, %r171, 3;
	mul.wide.u32 	%rd144, %r172, 4;
	add.s64 	%rd145, %rd11, %rd144;
	ld.global.f32 	%f163, [%rd145];
	mul.lo.s32 	%r173, %r389, 3;
	mul.wide.u32 	%rd146, %r173, 4;
	add.s64 	%rd147, %rd11, %rd146;
	st.global.f32 	[%rd147], %f163;
	ld.global.f32 	%f164, [%rd145+4];
	add.s32 	%r174, %r173, 1;
	mul.wide.u32 	%rd148, %r174, 4;
	add.s64 	%rd149, %rd11, %rd148;
	st.global.f32 	[%rd149], %f164;
	ld.global.f32 	%f165, [%rd145+8];
	add.s32 	%r175, %r173, 2;
	mul.wide.u32 	%rd150, %r175, 4;
	add.s64 	%rd151, %rd11, %rd150;
	st.global.f32 	[%rd151], %f165;
	cvt.u64.u32 	%rd152, %r171;
	add.s64 	%rd153, %rd14, %rd152;
	ld.global.u8 	%rs3, [%rd153];
	cvt.u64.u32 	%rd154, %r389;
	add.s64 	%rd155, %rd14, %rd154;
	st.global.u8 	[%rd155], %rs3;
	mul.wide.u32 	%rd156, %r171, 4;
	add.s64 	%rd157, %rd15, %rd156;
	ld.global.u32 	%r176, [%rd157];
	mul.wide.u32 	%rd158, %r389, 4;
	add.s64 	%rd159, %rd15, %rd158;
	st.global.u32 	[%rd159], %r176;
	shl.b32 	%r177, %r389, 1;
	sub.s32 	%r178, %r174, %r177;
	add.s32 	%r179, %r382, 2;
	rem.s32 	%r180, %r170, %r55;
	mul.lo.s32 	%r181, %r180, 3;
	mul.wide.u32 	%rd160, %r181, 4;
	add.s64 	%rd161, %rd11, %rd160;
	ld.global.f32 	%f166, [%rd161];
	add.s32 	%r182, %r173, 3;
	mul.wide.u32 	%rd162, %r182, 4;
	add.s64 	%rd163, %rd11, %rd162;
	st.global.f32 	[%rd163], %f166;
	ld.global.f32 	%f167, [%rd161+4];
	add.s32 	%r183, %r173, 4;
	mul.wide.u32 	%rd164, %r183, 4;
	add.s64 	%rd165, %rd11, %rd164;
	st.global.f32 	[%rd165], %f167;
	ld.global.f32 	%f168, [%rd161+8];
	add.s32 	%r184, %r173, 5;
	mul.wide.u32 	%rd166, %r184, 4;
	add.s64 	%rd167, %rd11, %rd166;
	st.global.f32 	[%rd167], %f168;
	cvt.u64.u32 	%rd168, %r180;
	add.s64 	%rd169, %rd14, %rd168;
	ld.global.u8 	%rs4, [%rd169];
	cvt.u64.u32 	%rd170, %r178;
	add.s64 	%rd171, %rd14, %rd170;
	st.global.u8 	[%rd171], %rs4;
	mul.wide.u32 	%rd172, %r180, 4;
	add.s64 	%rd173, %rd15, %rd172;
	ld.global.u32 	%r185, [%rd173];
	mul.wide.u32 	%rd174, %r178, 4;
	add.s64 	%rd175, %rd15, %rd174;
	st.global.u32 	[%rd175], %r185;
	sub.s32 	%r186, %r175, %r177;
	add.s32 	%r187, %r382, 3;
	rem.s32 	%r188, %r179, %r55;
	mul.lo.s32 	%r189, %r188, 3;
	mul.wide.u32 	%rd176, %r189, 4;
	add.s64 	%rd177, %rd11, %rd176;
	ld.global.f32 	%f169, [%rd177];
	add.s32 	%r190, %r173, 6;
	mul.wide.u32 	%rd178, %r190, 4;
	add.s64 	%rd179, %rd11, %rd178;
	st.global.f32 	[%rd179], %f169;
	ld.global.f32 	%f170, [%rd177+4];
	add.s32 	%r191, %r173, 7;
	mul.wide.u32 	%rd180, %r191, 4;
	add.s64 	%rd181, %rd11, %rd180;
	st.global.f32 	[%rd181], %f170;
	ld.global.f32 	%f171, [%rd177+8];
	add.s32 	%r192, %r173, 8;
	mul.wide.u32 	%rd182, %r192, 4;
	add.s64 	%rd183, %rd11, %rd182;
	st.global.f32 	[%rd183], %f171;
	cvt.u64.u32 	%rd184, %r188;
	add.s64 	%rd185, %rd14, %rd184;
	ld.global.u8 	%rs5, [%rd185];
	cvt.u64.u32 	%rd186, %r186;
	add.s64 	%rd187, %rd14, %rd186;
	st.global.u8 	[%rd187], %rs5;
	mul.wide.u32 	%rd188, %r188, 4;
	add.s64 	%rd189, %rd15, %rd188;
	ld.global.u32 	%r193, [%rd189];
	mul.wide.u32 	%rd190, %r186, 4;
	add.s64 	%rd191, %rd15, %rd190;
	st.global.u32 	[%rd191], %r193;
	add.s32 	%r194, %r186, 1;
	add.s32 	%r382, %r382, 4;
	rem.s32 	%r195, %r187, %r55;
	mul.lo.s32 	%r196, %r195, 3;
	mul.wide.u32 	%rd192, %r196, 4;
	add.s64 	%rd193, %rd11, %rd192;
	ld.global.f32 	%f172, [%rd193];
	add.s32 	%r197, %r173, 9;
	mul.wide.u32 	%rd194, %r197, 4;
	add.s64 	%rd195, %rd11, %rd194;
	st.global.f32 	[%rd195], %f172;
	ld.global.f32 	%f173, [%rd193+4];
	add.s32 	%r198, %r173, 10;
	mul.wide.u32 	%rd196, %r198, 4;
	add.s64 	%rd197, %rd11, %rd196;
	st.global.f32 	[%rd197], %f173;
	ld.global.f32 	%f174, [%rd193+8];
	add.s32 	%r199, %r173, 11;
	mul.wide.u32 	%rd198, %r199, 4;
	add.s64 	%rd199, %rd11, %rd198;
	st.global.f32 	[%rd199], %f174;
	cvt.u64.u32 	%rd200, %r195;
	add.s64 	%rd201, %rd14, %rd200;
	ld.global.u8 	%rs6, [%rd201];
	cvt.u64.u32 	%rd202, %r194;
	add.s64 	%rd203, %rd14, %rd202;
	st.global.u8 	[%rd203], %rs6;
	mul.wide.u32 	%rd204, %r195, 4;
	add.s64 	%rd205, %rd15, %rd204;
	ld.global.u32 	%r200, [%rd205];
	mul.wide.u32 	%rd206, %r194, 4;
	add.s64 	%rd207, %rd15, %rd206;
	st.global.u32 	[%rd207], %r200;
	add.s32 	%r389, %r186, 2;
	setp.ne.s32 	%p66, %r382, %r388;
	@%p66 bra 	$L__BB0_109;
$L__BB0_110:
	setp.eq.s32 	%p67, %r99, 0;
	@%p67 bra 	$L__BB0_115;
	setp.eq.s32 	%p68, %r99, 1;
	@%p68 bra 	$L__BB0_113;
	add.s32 	%r202, %r388, 1;
	rem.s32 	%r203, %r388, %r55;
	mul.lo.s32 	%r204, %r203, 3;
	mul.wide.u32 	%rd208, %r204, 4;
	add.s64 	%rd209, %rd11, %rd208;
	ld.global.f32 	%f175, [%rd209];
	mul.lo.s32 	%r205, %r389, 3;
	mul.wide.u32 	%rd210, %r205, 4;
	add.s64 	%rd211, %rd11, %rd210;
	st.global.f32 	[%rd211], %f175;
	ld.global.f32 	%f176, [%rd209+4];
	add.s32 	%r206, %r205, 1;
	mul.wide.u32 	%rd212, %r206, 4;
	add.s64 	%rd213, %rd11, %rd212;
	st.global.f32 	[%rd213], %f176;
	ld.global.f32 	%f177, [%rd209+8];
	add.s32 	%r207, %r205, 2;
	mul.wide.u32 	%rd214, %r207, 4;
	add.s64 	%rd215, %rd11, %rd214;
	st.global.f32 	[%rd215], %f177;
	cvt.u64.u32 	%rd216, %r203;
	add.s64 	%rd217, %rd14, %rd216;
	ld.global.u8 	%rs7, [%rd217];
	cvt.u64.u32 	%rd218, %r389;
	add.s64 	%rd219, %rd14, %rd218;
	st.global.u8 	[%rd219], %rs7;
	mul.wide.u32 	%rd220, %r203, 4;
	add.s64 	%rd221, %rd15, %rd220;
	ld.global.u32 	%r208, [%rd221];
	mul.wide.u32 	%rd222, %r389, 4;
	add.s64 	%rd223, %rd15, %rd222;
	st.global.u32 	[%rd223], %r208;
	shl.b32 	%r209, %r389, 1;
	sub.s32 	%r210, %r206, %r209;
	add.s32 	%r388, %r388, 2;
	rem.s32 	%r211, %r202, %r55;
	mul.lo.s32 	%r212, %r211, 3;
	mul.wide.u32 	%rd224, %r212, 4;
	add.s64 	%rd225, %rd11, %rd224;
	ld.global.f32 	%f178, [%rd225];
	add.s32 	%r213, %r205, 3;
	mul.wide.u32 	%rd226, %r213, 4;
	add.s64 	%rd227, %rd11, %rd226;
	st.global.f32 	[%rd227], %f178;
	ld.global.f32 	%f179, [%rd225+4];
	add.s32 	%r214, %r205, 4;
	mul.wide.u32 	%rd228, %r214, 4;
	add.s64 	%rd229, %rd11, %rd228;
	st.global.f32 	[%rd229], %f179;
	ld.global.f32 	%f180, [%rd225+8];
	add.s32 	%r215, %r205, 5;
	mul.wide.u32 	%rd230, %r215, 4;
	add.s64 	%rd231, %rd11, %rd230;
	st.global.f32 	[%rd231], %f180;
	cvt.u64.u32 	%rd232, %r211;
	add.s64 	%rd233, %rd14, %rd232;
	ld.global.u8 	%rs8, [%rd233];
	cvt.u64.u32 	%rd234, %r210;
	add.s64 	%rd235, %rd14, %rd234;
	st.global.u8 	[%rd235], %rs8;
	mul.wide.u32 	%rd236, %r211, 4;
	add.s64 	%rd237, %rd15, %rd236;
	ld.global.u32 	%r216, [%rd237];
	mul.wide.u32 	%rd238, %r210, 4;
	add.s64 	%rd239, %rd15, %rd238;
	st.global.u32 	[%rd239], %r216;
	sub.s32 	%r389, %r207, %r209;
$L__BB0_113:
	and.b32  	%r217, %r98, 1;
	setp.eq.b32 	%p69, %r217, 1;
	not.pred 	%p70, %p69;
	@%p70 bra 	$L__BB0_115;
	rem.s32 	%r218, %r388, %r55;
	mul.lo.s32 	%r219, %r218, 3;
	mul.wide.u32 	%rd240, %r219, 4;
	add.s64 	%rd241, %rd11, %rd240;
	ld.global.f32 	%f181, [%rd241];
	mul.lo.s32 	%r220, %r389, 3;
	mul.wide.u32 	%rd242, %r220, 4;
	add.s64 	%rd243, %rd11, %rd242;
	st.global.f32 	[%rd243], %f181;
	ld.global.f32 	%f182, [%rd241+4];
	add.s32 	%r221, %r220, 1;
	mul.wide.u32 	%rd244, %r221, 4;
	add.s64 	%rd245, %rd11, %rd244;
	st.global.f32 	[%rd245], %f182;
	ld.global.f32 	%f183, [%rd241+8];
	add.s32 	%r222, %r220, 2;
	mul.wide.u32 	%rd246, %r222, 4;
	add.s64 	%rd247, %rd11, %rd246;
	st.global.f32 	[%rd247], %f183;
	cvt.u64.u32 	%rd248, %r218;
	add.s64 	%rd249, %rd14, %rd248;
	ld.global.u8 	%rs9, [%rd249];
	cvt.u64.u32 	%rd250, %r389;
	add.s64 	%rd251, %rd14, %rd250;
	st.global.u8 	[%rd251], %rs9;
	mul.wide.u32 	%rd252, %r218, 4;
	add.s64 	%rd253, %rd15, %rd252;
	ld.global.u32 	%r223, [%rd253];
	mul.wide.u32 	%rd254, %r389, 4;
	add.s64 	%rd255, %rd15, %rd254;
	st.global.u32 	[%rd255], %r223;
	shl.b32 	%r224, %r389, 1;
	sub.s32 	%r389, %r221, %r224;
$L__BB0_115:
	st.shared.u32 	[_ZZ21pccropandsampleKernelPKfS0_S0_PKbS0_PKiiiiiiiPfS5_S5_PbPiS6_E11box_pts_num], %r389;
$L__BB0_116:
	mov.u32 	%r347, %nctaid.x;
	add.s32 	%r348, %r348, %r347;
	setp.lt.s32 	%p101, %r348, %r116;
	@%p101 bra 	$L__BB0_2;
$L__BB0_117:
	ret;

}
	// .globl	_Z28pccropandsamplegradftsKernelPKiS0_PKfiiiiPf
.visible .entry _Z28pccropandsamplegradftsKernelPKiS0_PKfiiiiPf(
	.param .u64 .ptr .align 1 _Z28pccropandsamplegradftsKernelPKiS0_PKfiiiiPf_param_0,
	.param .u64 .ptr .align 1 _Z28pccropandsamplegradftsKernelPKiS0_PKfiiiiPf_param_1,
	.param .u64 .ptr .align 1 _Z28pccropandsamplegradftsKernelPKiS0_PKfiiiiPf_param_2,
	.param .u32 _Z28pccropandsamplegradftsKernelPKiS0_PKfiiiiPf_param_3,
	.param .u32 _Z28pccropandsamplegradftsKernelPKiS0_PKfiiiiPf_param_4,
	.param .u32 _Z28pccropandsamplegradftsKernelPKiS0_PKfiiiiPf_param_5,
	.param .u32 _Z28pccropandsamplegradftsKernelPKiS0_PKfiiiiPf_param_6,
	.param .u64 .ptr .align 1 _Z28pccropandsamplegradftsKernelPKiS0_PKfiiiiPf_param_7
)
{
	.reg .pred 	%p<13>;
	.reg .b32 	%r<53>;
	.reg .b32 	%f<31>;
	.reg .b64 	%rd<53>;

	ld.param.u64 	%rd10, [_Z28pccropandsamplegradftsKernelPKiS0_PKfiiiiPf_param_1];
	ld.param.u64 	%rd11, [_Z28pccropandsamplegradftsKernelPKiS0_PKfiiiiPf_param_2];
	ld.param.u32 	%r27, [_Z28pccropandsamplegradftsKernelPKiS0_PKfiiiiPf_param_3];
	ld.param.u32 	%r28, [_Z28pccropandsamplegradftsKernelPKiS0_PKfiiiiPf_param_4];
	ld.param.u32 	%r29, [_Z28pccropandsamplegradftsKernelPKiS0_PKfiiiiPf_param_5];
	ld.param.u32 	%r30, [_Z28pccropandsamplegradftsKernelPKiS0_PKfiiiiPf_param_6];
	ld.param.u64 	%rd12, [_Z28pccropandsamplegradftsKernelPKiS0_PKfiiiiPf_param_7];
	cvta.to.global.u64 	%rd1, %rd12;
	cvta.to.global.u64 	%rd2, %rd11;
	mov.u32 	%r45, %ctaid.x;
	setp.ge.s32 	%p1, %r45, %r27;
	@%p1 bra 	$L__BB1_18;
	mov.u32 	%r2, %tid.x;
	setp.lt.s32 	%p2, %r30, 1;
	@%p2 bra 	$L__BB1_18;
	and.b32  	%r3, %r30, 7;
	and.b32  	%r4, %r30, 3;
	and.b32  	%r5, %r30, 2147483640;
	and.b32  	%r6, %r30, 1;
	neg.s32 	%r7, %r5;
	add.s64 	%rd3, %rd1, 16;
	add.s64 	%rd4, %rd2, 16;
	cvta.to.global.u64 	%rd5, %rd10;
	mul.lo.s32 	%r8, %r30, %r28;
$L__BB1_3:
	ld.param.u64 	%rd52, [_Z28pccropandsamplegradftsKernelPKiS0_PKfiiiiPf_param_0];
	setp.ge.s32 	%p3, %r2, %r29;
	cvta.to.global.u64 	%rd13, %rd52;
	mul.wide.s32 	%rd14, %r45, 4;
	add.s64 	%rd15, %rd13, %rd14;
	ld.global.u32 	%r31, [%rd15];
	mul.lo.s32 	%r10, %r45, %r29;
	mul.lo.s32 	%r32, %r10, %r30;
	cvt.s64.s32 	%rd6, %r32;
	mul.lo.s32 	%r33, %r8, %r31;
	cvt.s64.s32 	%rd7, %r33;
	@%p3 bra 	$L__BB1_17;
	cvt.s64.s32 	%rd8, %r10;
	mov.u32 	%r46, %r2;
$L__BB1_5:
	setp.lt.u32 	%p4, %r30, 8;
	cvt.s64.s32 	%rd16, %r46;
	add.s64 	%rd17, %rd16, %rd8;
	shl.b64 	%rd18, %rd17, 2;
	add.s64 	%rd19, %rd5, %rd18;
	ld.global.u32 	%r35, [%rd19];
	mul.lo.s32 	%r13, %r35, %r30;
	mul.lo.s32 	%r14, %r46, %r30;
	mov.b32 	%r51, 0;
	@%p4 bra 	$L__BB1_8;
	mov.u32 	%r47, %r14;
	mov.u32 	%r48, %r13;
	mov.u32 	%r49, %r7;
$L__BB1_7:
	.pragma "nounroll";
	cvt.s64.s32 	%rd20, %r48;
	add.s64 	%rd21, %rd7, %rd20;
	shl.b64 	%rd22, %rd21, 2;
	add.s64 	%rd23, %rd3, %rd22;
	cvt.s64.s32 	%rd24, %r47;
	add.s64 	%rd25, %rd6, %rd24;
	shl.b64 	%rd26, %rd25, 2;
	add.s64 	%rd27, %rd4, %rd26;
	ld.global.f32 	%f1, [%rd27+-16];
	atom.global.add.f32 	%f2, [%rd23+-16], %f1;
	ld.global.f32 	%f3, [%rd27+-12];
	atom.global.add.f32 	%f4, [%rd23+-12], %f3;
	ld.global.f32 	%f5, [%rd27+-8];
	atom.global.add.f32 	%f6, [%rd23+-8], %f5;
	ld.global.f32 	%f7, [%rd27+-4];
	atom.global.add.f32 	%f8, [%rd23+-4], %f7;
	ld.global.f32 	%f9, [%rd27];
	atom.global.add.f32 	%f10, [%rd23], %f9;
	ld.global.f32 	%f11, [%rd27+4];
	atom.global.add.f32 	%f12, [%rd23+4], %f11;
	ld.global.f32 	%f13, [%rd27+8];
	atom.global.add.f32 	%f14, [%rd23+8], %f13;
	ld.global.f32 	%f15, [%rd27+12];
	atom.global.add.f32 	%f16, [%rd23+12], %f15;
	add.s32 	%r49, %r49, 8;
	add.s32 	%r48, %r48, 8;
	add.s32 	%r47, %r47, 8;
	setp.ne.s32 	%p5, %r49, 0;
	mov.u32 	%r51, %r5;
	@%p5 bra 	$L__BB1_7;
$L__BB1_8:
	setp.eq.s32 	%p6, %r3, 0;
	@%p6 bra 	$L__BB1_16;
	add.s32 	%r36, %r3, -1;
	setp.lt.u32 	%p7, %r36, 3;
	@%p7 bra 	$L__BB1_11;
	add.s32 	%r37, %r51, %r13;
	cvt.s64.s32 	%rd28, %r37;
	add.s64 	%rd29, %rd28, %rd7;
	shl.b64 	%rd30, %rd29, 2;
	add.s64 	%rd31, %rd1, %rd30;
	add.s32 	%r38, %r51, %r14;
	cvt.s64.s32 	%rd32, %r38;
	add.s64 	%rd33, %rd32, %rd6;
	shl.b64 	%rd34, %rd33, 2;
	add.s64 	%rd35, %rd2, %rd34;
	ld.global.f32 	%f17, [%rd35];
	atom.global.add.f32 	%f18, [%rd31], %f17;
	ld.global.f32 	%f19, [%rd35+4];
	atom.global.add.f32 	%f20, [%rd31+4], %f19;
	ld.global.f32 	%f21, [%rd35+8];
	atom.global.add.f32 	%f22, [%rd31+8], %f21;
	ld.global.f32 	%f23, [%rd35+12];
	atom.global.add.f32 	%f24, [%rd31+12], %f23;
	add.s32 	%r51, %r51, 4;
$L__BB1_11:
	setp.eq.s32 	%p8, %r4, 0;
	@%p8 bra 	$L__BB1_16;
	setp.eq.s32 	%p9, %r4, 1;
	@%p9 bra 	$L__BB1_14;
	add.s32 	%r39, %r51, %r13;
	cvt.s64.s32 	%rd36, %r39;
	add.s64 	%rd37, %rd36, %rd7;
	shl.b64 	%rd38, %rd37, 2;
	add.s64 	%rd39, %rd1, %rd38;
	add.s32 	%r40, %r51, %r14;
	cvt.s64.s32 	%rd40, %r40;
	add.s64 	%rd41, %rd40, %rd6;
	shl.b64 	%rd42, %rd41, 2;
	add.s64 	%rd43, %rd2, %rd42;
	ld.global.f32 	%f25, [%rd43];
	atom.global.add.f32 	%f26, [%rd39], %f25;
	ld.global.f32 	%f27, [%rd43+4];
	atom.global.add.f32 	%f28, [%rd39+4], %f27;
	add.s32 	%r51, %r51, 2;
$L__BB1_14:
	setp.eq.s32 	%p10, %r6, 0;
	@%p10 bra 	$L__BB1_16;
	add.s32 	%r41, %r51, %r13;
	cvt.s64.s32 	%rd44, %r41;
	add.s64 	%rd45, %rd44, %rd7;
	shl.b64 	%rd46, %rd45, 2;
	add.s64 	%rd47, %rd1, %rd46;
	add.s32 	%r42, %r51, %r14;
	cvt.s64.s32 	%rd48, %r42;
	add.s64 	%rd49, %rd48, %rd6;
	shl.b64 	%rd50, %rd49, 2;
	add.s64 	%rd51, %rd2, %rd50;
	ld.global.f32 	%f29, [%rd51];
	atom.global.add.f32 	%f30, [%rd47], %f29;
$L__BB1_16:
	mov.u32 	%r43, %ntid.x;
	add.s32 	%r46, %r46, %r43;
	setp.lt.s32 	%p11, %r46, %r29;
	@%p11 bra 	$L__BB1_5;
$L__BB1_17:
	mov.u32 	%r44, %nctaid.x;
	add.s32 	%r45, %r45, %r44;
	setp.lt.s32 	%p12, %r45, %r27;
	@%p12 bra 	$L__BB1_3;
$L__BB1_18:
	ret;

}


// ===== COMPILED SASS (sm_100) =====

	.target	sm_100

	.elftype	@"ET_EXEC"


//--------------------- .note.nv.tkinfo           --------------------------
	.section	.note.nv.tkinfo,"",@"SHT_NOTE"
	.sectionflags	@"SHF_NOTE_NV_TKINFO"
	.tkinfo
        /*0018*/ 	.word	0x00000002
        /*0030*/ 	.string	""
        /*0030*/ 	.string	"ptxas"
        /*0030*/ 	.string	"Cuda compilation tools, release 13.0, V13.0.88"
        /*0030*/ 	.string	"Build cuda_13.0.r13.0/compiler.36424714_0"
        /*0030*/ 	.string	"-arch sm_100 -m 64 "



//--------------------- .note.nv.cuinfo           --------------------------
	.section	.note.nv.cuinfo,"",@"SHT_NOTE"
	.sectionflags	@"SHF_NOTE_NV_CUINFO"
        /*0018*/ 	.short	0x0002
        /*001a*/ 	.short	0x0064
        /*001c*/ 	.short	0x0082
	.zero		2


//--------------------- .nv.info                  --------------------------
	.section	.nv.info,"",@"SHT_CUDA_INFO"
	.align	4


	//----- nvinfo : EIATTR_REGCOUNT
	.align		4
        /*0000*/ 	.byte	0x04, 0x2f
        /*0002*/ 	.short	(.L_1 - .L_0)
	.align		4
.L_0:
        /*0004*/ 	.word	index@(_Z21pccropandsampleKernelPKfS0_S0_PKbS0_PKiiiiiiiPfS5_S5_PbPiS6_)
        /*0008*/ 	.word	0x00000030


	//----- nvinfo : EIATTR_FRAME_SIZE
	.align		4
.L_1:
        /*000c*/ 	.byte	0x04, 0x11
        /*000e*/ 	.short	(.L_3 - .L_2)
	.align		4
.L_2:
        /*0010*/ 	.word	index@(_Z21pccropandsampleKernelPKfS0_S0_PKbS0_PKiiiiiiiPfS5_S5_PbPiS6_)
        /*0014*/ 	.word	0x00000000


	//----- nvinfo : EIATTR_REGCOUNT
	.align		4
.L_3:
        /*0018*/ 	.byte	0x04, 0x2f
        /*001a*/ 	.short	(.L_5 - .L_4)
	.align		4
.L_4:
        /*001c*/ 	.word	index@(_Z28pccropandsamplegradftsKernelPKiS0_PKfiiiiPf)
        /*0020*/ 	.word	0x00000020


	//----- nvinfo : EIATTR_FRAME_SIZE
	.align		4
.L_5:
        /*0024*/ 	.byte	0x04, 0x11
        /*0026*/ 	.short	(.L_7 - .L_6)
	.align		4
.L_6:
        /*0028*/ 	.word	index@(_Z28pccropandsamplegradftsKernelPKiS0_PKfiiiiPf)
        /*002c*/ 	.word	0x00000000


	//----- nvinfo : EIATTR_MIN_STACK_SIZE
	.align		4
.L_7:
        /*0030*/ 	.byte	0x04, 0x12
        /*0032*/ 	.short	(.L_9 - .L_8)
	.align		4
.L_8:
        /*0034*/ 	.word	index@(_Z28pccropandsamplegradftsKernelPKiS0_PKfiiiiPf)
        /*0038*/ 	.word	0x00000000


	//----- nvinfo : EIATTR_MIN_STACK_SIZE
	.align		4
.L_9:
        /*003c*/ 	.byte	0x04, 0x12
        /*003e*/ 	.short	(.L_11 - .L_10)
	.align		4
.L_10:
        /*0040*/ 	.word	index@(_Z21pccropandsampleKernelPKfS0_S0_PKbS0_PKiiiiiiiPfS5_S5_PbPiS6_)
        /*0044*/ 	.word	0x00000000
.L_11:


//--------------------- .nv.compat                --------------------------
	.section	.nv.compat,"",@"SHT_CUDA_COMPAT_INFO"
	.align	4
        /*0000*/ 	.byte	0x02, 0x09, 0x00, 0x00, 0x02, 0x02, 0x01, 0x00, 0x02, 0x05, 0x05, 0x00, 0x03, 0x07, 0x01, 0x01
        /*0010*/ 	.byte	0x02, 0x03, 0x00, 0x00, 0x02, 0x06, 0x01, 0x00, 0x04, 0x0b, 0x08, 0x00, 0x09, 0x00, 0x00, 0x00
        /*0020*/ 	.byte	0x00, 0x00, 0x00, 0x00


//--------------------- .nv.info._Z28pccropandsamplegradftsKernelPKiS0_PKfiiiiPf --------------------------
	.section	.nv.info._Z28pccropandsamplegradftsKernelPKiS0_PKfiiiiPf,"",@"SHT_CUDA_INFO"
	.sectionflags	@""
	.align	4


	//----- nvinfo : EIATTR_CUDA_API_VERSION
	.align		4
        /*0000*/ 	.byte	0x04, 0x37
        /*0002*/ 	.short	(.L_13 - .L_12)
.L_12:
        /*0004*/ 	.word	0x00000082


	//----- nvinfo : EIATTR_KPARAM_INFO
	.align		4
.L_13:
        /*0008*/ 	.byte	0x04, 0x17
        /*000a*/ 	.short	(.L_15 - .L_14)
.L_14:
        /*000c*/ 	.word	0x00000000
        /*0010*/ 	.short	0x0007
        /*0012*/ 	.short	0x0028
        /*0014*/ 	.byte	0x00, 0xf5, 0x21, 0x00


	//----- nvinfo : EIATTR_KPARAM_INFO
	.align		4
.L_15:
        /*0018*/ 	.byte	0x04, 0x17
        /*001a*/ 	.short	(.L_17 - .L_16)
.L_16:
        /*001c*/ 	.word	0x00000000
        /*0020*/ 	.short	0x0006
        /*0022*/ 	.short	0x0024
        /*0024*/ 	.byte	0x00, 0xf0, 0x11, 0x00


	//----- nvinfo : EIATTR_KPARAM_INFO
	.align		4
.L_17:
        /*0028*/ 	.byte	0x04, 0x17
        /*002a*/ 	.short	(.L_19 - .L_18)
.L_18:
        /*002c*/ 	.word	0x00000000
        /*0030*/ 	.short	0x0005
        /*0032*/ 	.short	0x0020
        /*0034*/ 	.byte	0x00, 0xf0, 0x11, 0x00


	//----- nvinfo : EIATTR_KPARAM_INFO
	.align		4
.L_19:
        /*0038*/ 	.byte	0x04, 0x17
        /*003a*/ 	.short	(.L_21 - .L_20)
.L_20:
        /*003c*/ 	.word	0x00000000
        /*0040*/ 	.short	0x0004
        /*0042*/ 	.short	0x001c
        /*0044*/ 	.byte	0x00, 0xf0, 0x11, 0x00


	//----- nvinfo : EIATTR_KPARAM_INFO
	.align		4
.L_21:
        /*0048*/ 	.byte	0x04, 0x17
        /*004a*/ 	.short	(.L_23 - .L_22)
.L_22:
        /*004c*/ 	.word	0x00000000
        /*0050*/ 	.short	0x0003
        /*0052*/ 	.short	0x0018
        /*0054*/ 	.byte	0x00, 0xf0, 0x11, 0x00


	//----- nvinfo : EIATTR_KPARAM_INFO
	.align		4
.L_23:
        /*0058*/ 	.byte	0x04, 0x17
        /*005a*/ 	.short	(.L_25 - .L_24)
.L_24:
        /*005c*/ 	.word	0x00000000
        /*0060*/ 	.short	0x0002
        /*0062*/ 	.short	0x0010
        /*0064*/ 	.byte	0x00, 0xf5, 0x21, 0x00


	//----- nvinfo : EIATTR_KPARAM_INFO
	.align		4
.L_25:
        /*0068*/ 	.byte	0x04, 0x17
        /*006a*/ 	.short	(.L_27 - .L_26)
.L_26:
        /*006c*/ 	.word	0x00000000
        /*0070*/ 	.short	0x0001
        /*0072*/ 	.short	0x0008
        /*0074*/ 	.byte	0x00, 0xf5, 0x21, 0x00


	//----- nvinfo : EIATTR_KPARAM_INFO
	.align		4
.L_27:
        /*0078*/ 	.byte	0x04, 0x17
        /*007a*/ 	.short	(.L_29 - .L_28)
.L_28:
        /*007c*/ 	.word	0x00000000
        /*0080*/ 	.short	0x0000
        /*0082*/ 	.short	0x0000
        /*0084*/ 	.byte	0x00, 0xf5, 0x21, 0x00


	//----- nvinfo : EIATTR_SPARSE_MMA_MASK
	.align		4
.L_29:
        /*0088*/ 	.byte	0x03, 0x50
        /*008a*/ 	.short	0x0000


	//----- nvinfo : EIATTR_MAXREG_COUNT
	.align		4
        /*008c*/ 	.byte	0x03, 0x1b
        /*008e*/ 	.short	0x00ff


	//----- nvinfo : EIATTR_MERCURY_ISA_VERSION
	.align		4
        /*0090*/ 	.byte	0x03, 0x5f
        /*0092*/ 	.short	0x0101


	//----- nvinfo : EIATTR_VRC_CTA_INIT_COUNT
	.align		4
        /*0094*/ 	.byte	0x02, 0x4a
	.zero		1
	.zero		1


	//----- nvinfo : EIATTR_EXIT_INSTR_OFFSETS
	.align		4
        /*0098*/ 	.byte	0x04, 0x1c
        /*009a*/ 	.short	(.L_31 - .L_30)


	//   ....[0]....
.L_30:
        /*009c*/ 	.word	0x00000040


	//   ....[1]....
        /*00a0*/ 	.word	0x00000070


	//   ....[2]....
        /*00a4*/ 	.word	0x000009b0


	//----- nvinfo : EIATTR_CRS_STACK_SIZE
	.align		4
.L_31:
        /*00a8*/ 	.byte	0x04, 0x1e
        /*00aa*/ 	.short	(.L_33 - .L_32)
.L_32:
        /*00ac*/ 	.word	0x00000000


	//----- nvinfo : EIATTR_CBANK_PARAM_SIZE
	.align		4
.L_33:
        /*00b0*/ 	.byte	0x03, 0x19
        /*00b2*/ 	.short	0x0030


	//----- nvinfo : EIATTR_PARAM_CBANK
	.align		4
        /*00b4*/ 	.byte	0x04, 0x0a
        /*00b6*/ 	.short	(.L_35 - .L_34)
	.align		4
.L_34:
        /*00b8*/ 	.word	index@(.nv.constant0._Z28pccropandsamplegradftsKernelPKiS0_PKfiiiiPf)
        /*00bc*/ 	.short	0x0380
        /*00be*/ 	.short	0x0030


	//----- nvinfo : EIATTR_SW_WAR
	.align		4
.L_35:
        /*00c0*/ 	.byte	0x04, 0x36
        /*00c2*/ 	.short	(.L_37 - .L_36)
.L_36:
        /*00c4*/ 	.word	0x00000008
.L_37:


//--------------------- .nv.info._Z21pccropandsampleKernelPKfS0_S0_PKbS0_PKiiiiiiiPfS5_S5_PbPiS6_ --------------------------
	.section	.nv.info._Z21pccropandsampleKernelPKfS0_S0_PKbS0_PKiiiiiiiPfS5_S5_PbPiS6_,"",@"SHT_CUDA_INFO"
	.sectionflags	@""
	.align	4


	//----- nvinfo : EIATTR_CUDA_API_VERSION
	.align		4
        /*0000*/ 	.byte	0x04, 0x37
        /*0002*/ 	.short	(.L_39 - .L_38)
.L_38:
        /*0004*/ 	.word	0x00000082


	//----- nvinfo : EIATTR_KPARAM_INFO
	.align		4
.L_39:
        /*0008*/ 	.byte	0x04, 0x17
        /*000a*/ 	.short	(.L_41 - .L_40)
.L_40:
        /*000c*/ 	.word	0x00000000
        /*0010*/ 	.short	0x0011
        /*0012*/ 	.short	0x0070
        /*0014*/ 	.byte	0x00, 0xf5, 0x21, 0x00


	//----- nvinfo : EIATTR_KPARAM_INFO
	.align		4
.L_41:
        /*0018*/ 	.byte	0x04, 0x17
        /*001a*/ 	.short	(.L_43 - .L_42)
.L_42:
        /*001c*/ 	.word	0x00000000
        /*0020*/ 	.short	0x0010
        /*0022*/ 	.short	0x0068
        /*0024*/ 	.byte	0x00, 0xf5, 0x21, 0x00


	//----- nvinfo : EIATTR_KPARAM_INFO
	.align		4
.L_43:
        /*0028*/ 	.byte	0x04, 0x17
        /*002a*/ 	.short	(.L_45 - .L_44)
.L_44:
        /*002c*/ 	.word	0x00000000
        /*0030*/ 	.short	0x000f
        /*0032*/ 	.short	0x0060
        /*0034*/ 	.byte	0x00, 0xf5, 0x21, 0x00


	//----- nvinfo : EIATTR_KPARAM_INFO
	.align		4
.L_45:
        /*0038*/ 	.byte	0x04, 0x17
        /*003a*/ 	.short	(.L_47 - .L_46)
.L_46:
        /*003c*/ 	.word	0x00000000
        /*0040*/ 	.short	0x000e
        /*0042*/ 	.short	0x0058
        /*0044*/ 	.byte	0x00, 0xf5, 0x21, 0x00


	//----- nvinfo : EIATTR_KPARAM_INFO
	.align		4
.L_47:
        /*0048*/ 	.byte	0x04, 0x17
        /*004a*/ 	.short	(.L_49 - .L_48)
.L_48:
        /*004c*/ 	.word	0x00000000
        /*0050*/ 	.short	0x000d
        /*0052*/ 	.short	0x0050
        /*0054*/ 	.byte	0x00, 0xf5, 0x21, 0x00


	//----- nvinfo : EIATTR_KPARAM_INFO
	.align		4
.L_49:
        /*0058*/ 	.byte	0x04, 0x17
        /*005a*/ 	.short	(.L_51 - .L_50)
.L_50:
        /*005c*/ 	.word	0x00000000
        /*0060*/ 	.short	0x000c
        /*0062*/ 	.short	0x0048
        /*0064*/ 	.byte	0x00, 0xf5, 0x21, 0x00


	//----- nvinfo : EIATTR_KPARAM_INFO
	.align		4
.L_51:
        /*0068*/ 	.byte	0x04, 0x17
        /*006a*/ 	.short	(.L_53 - .L_52)
.L_52:
        /*006c*/ 	.word	0x00000000
        /*0070*/ 	.short	0x000b
        /*0072*/ 	.short	0x0044
        /*0074*/ 	.byte	0x00, 0xf0, 0x11, 0x00


	//----- nvinfo : EIATTR_KPARAM_INFO
	.align		4
.L_53:
        /*0078*/ 	.byte	0x04, 0x17
        /*007a*/ 	.short	(.L_55 - .L_54)
.L_54:
        /*007c*/ 	.word	0x00000000
        /*0080*/ 	.short	0x000a
        /*0082*/ 	.short	0x0040
        /*0084*/ 	.byte	0x00, 0xf0, 0x11, 0x00


	//----- nvinfo : EIATTR_KPARAM_INFO
	.align		4
.L_55:
        /*0088*/ 	.byte	0x04, 0x17
        /*008a*/ 	.short	(.L_57 - .L_56)
.L_56:
        /*008c*/ 	.word	0x00000000
        /*0090*/ 	.short	0x0009
        /*0092*/ 	.short	0x003c
        /*0094*/ 	.byte	0x00, 0xf0, 0x11, 0x00


	//----- nvinfo : EIATTR_KPARAM_INFO
	.align		4
.L_57:
        /*0098*/ 	.byte	0x04, 0x17
        /*009a*/ 	.short	(.L_59 - .L_58)
.L_58:
        /*009c*/ 	.word	0x00000000
        /*00a0*/ 	.short	0x0008
        /*00a2*/ 	.short	0x0038
        /*00a4*/ 	.byte	0x00, 0xf0, 0x11, 0x00


	//----- nvinfo : EIATTR_KPARAM_INFO
	.align		4
.L_59:
        /*00a8*/ 	.byte	0x04, 0x17
        /*00aa*/ 	.short	(.L_61 - .L_60)
.L_60:
        /*00ac*/ 	.word	0x00000000
        /*00b0*/ 	.short	0x0007
        /*00b2*/ 	.short	0x0034
        /*00b4*/ 	.byte	0x00, 0xf0, 0x11, 0x00


	//----- nvinfo : EIATTR_KPARAM_INFO
	.align		4
.L_61:
        /*00b8*/ 	.byte	0x04, 0x17
        /*00ba*/ 	.short	(.L_63 - .L_62)
.L_62:
        /*00bc*/ 	.word	0x00000000
        /*00c0*/ 	.short	0x0006
        /*00c2*/ 	.short	0x0030
        /*00c4*/ 	.byte	0x00, 0xf0, 0x11, 0x00


	//----- nvinfo : EIATTR_KPARAM_INFO
	.align		4
.L_63:
        /*00c8*/ 	.byte	0x04, 0x17
        /*00ca*/ 	.short	(.L_65 - .L_64)
.L_64:
        /*00cc*/ 	.word	0x00000000
        /*00d0*/ 	.short	0x0005
        /*00d2*/ 	.short	0x0028
        /*00d4*/ 	.byte	0x00, 0xf5, 0x21, 0x00


	//----- nvinfo : EIATTR_KPARAM_INFO
	.align		4
.L_65:
        /*00d8*/ 	.byte	0x04, 0x17
        /*00da*/ 	.short	(.L_67 - .L_66)
.L_66:
        /*00dc*/ 	.word	0x00000000
        /*00e0*/ 	.short	0x0004
        /*00e2*/ 	.short	0x0020
        /*00e4*/ 	.byte	0x00, 0xf5, 0x21, 0x00


	//----- nvinfo : EIATTR_KPARAM_INFO
	.align		4
.L_67:
        /*00e8*/ 	.byte	0x04, 0x17
        /*00ea*/ 	.short	(.L_69 - .L_68)
.L_68:
        /*00ec*/ 	.word	0x00000000
        /*00f0*/ 	.short	0x0003
        /*00f2*/ 	.short	0x0018
        /*00f4*/ 	.byte	0x00, 0xf5, 0x21, 0x00


	//----- nvinfo : EIATTR_KPARAM_INFO
	.align		4
.L_69:
        /*00f8*/ 	.byte	0x04, 0x17
        /*00fa*/ 	.short	(.L_71 - .L_70)
.L_70:
        /*00fc*/ 	.word	0x00000000
        /*0100*/ 	.short	0x0002
        /*0102*/ 	.short	0x0010
        /*0104*/ 	.byte	0x00, 0xf5, 0x21, 0x00


	//----- nvinfo : EIATTR_KPARAM_INFO
	.align		4
.L_71:
        /*0108*/ 	.byte	0x04, 0x17
        /*010a*/ 	.short	(.L_73 - .L_72)
.L_72:
        /*010c*/ 	.word	0x00000000
        /*0110*/ 	.short	0x0001
        /*0112*/ 	.short	0x0008
        /*0114*/ 	.byte	0x00, 0xf5, 0x21, 0x00


	//----- nvinfo : EIATTR_KPARAM_INFO
	.align		4
.L_73:
        /*0118*/ 	.byte	0x04, 0x17
        /*011a*/ 	.short	(.L_75 - .L_74)
.L_74:
        /*011c*/ 	.word	0x00000000
        /*0120*/ 	.short	0x0000
        /*0122*/ 	.short	0x0000
        /*0124*/ 	.byte	0x00, 0xf5, 0x21, 0x00


	//----- nvinfo : EIATTR_SPARSE_MMA_MASK
	.align		4
.L_75:
        /*0128*/ 	.byte	0x03, 0x50
        /*012a*/ 	.short	0x0000


	//----- nvinfo : EIATTR_MAXREG_COUNT
	.align		4
        /*012c*/ 	.byte	0x03, 0x1b
        /*012e*/ 	.short	0x00ff


	//----- nvinfo : EIATTR_NUM_BARRIERS
	.align		4
        /*0130*/ 	.byte	0x02, 0x4c
        /*0132*/ 	.byte	0x01
	.zero		1


	//----- nvinfo : EIATTR_MERCURY_ISA_VERSION
	.align		4
        /*0134*/ 	.byte	0x03, 0x5f
        /*0136*/ 	.short	0x0101


	//----- nvinfo : EIATTR_INT_WARP_WIDE_INSTR_OFFSETS
	.align		4
        /*0138*/ 	.byte	0x04, 0x31
        /*013a*/ 	.short	(.L_77 - .L_76)


	//   ....[0]....
.L_76:
        /*013c*/ 	.word	0x000008e0


	//   ....[1]....
        /*0140*/ 	.word	0x00000990


	//   ....[2]....
        /*0144*/ 	.word	0x00001590


	//   ....[3]....
        /*0148*/ 	.word	0x00001630


	//----- nvinfo : EIATTR_VRC_CTA_INIT_COUNT
	.align		4
.L_77:
        /*014c*/ 	.byte	0x02, 0x4a
	.zero		1
	.zero		1


	//----- nvinfo : EIATTR_EXIT_INSTR_OFFSETS
	.align		4
        /*0150*/ 	.byte	0x04, 0x1c
        /*0152*/ 	.short	(.L_79 - .L_78)


	//   ....[0]....
.L_78:
        /*0154*/ 	.word	0x00000040


	//   ....[1]....
        /*0158*/ 	.word	0x00006950


	//----- nvinfo : EIATTR_CRS_STACK_SIZE
	.align		4
.L_79:
        /*015c*/ 	.byte	0x04, 0x1e
        /*015e*/ 	.short	(.L_81 - .L_80)
.L_80:
        /*0160*/ 	.word	0x00000000


	//----- nvinfo : EIATTR_CBANK_PARAM_SIZE
	.align		4
.L_81:
        /*0164*/ 	.byte	0x03, 0x19
        /*0166*/ 	.short	0x0078


	//----- nvinfo : EIATTR_PARAM_CBANK
	.align		4
        /*0168*/ 	.byte	0x04, 0x0a
        /*016a*/ 	.short	(.L_83 - .L_82)
	.align		4
.L_82:
        /*016c*/ 	.word	index@(.nv.constant0._Z21pccropandsampleKernelPKfS0_S0_PKbS0_PKiiiiiiiPfS5_S5_PbPiS6_)
        /*0170*/ 	.short	0x0380
        /*0172*/ 	.short	0x0078


	//----- nvinfo : EIATTR_SW_WAR
	.align		4
.L_83:
        /*0174*/ 	.byte	0x04, 0x36
        /*0176*/ 	.short	(.L_85 - .L_84)
.L_84:
        /*0178*/ 	.word	0x00000008
.L_85:


//--------------------- .nv.callgraph             --------------------------
	.section	.nv.callgraph,"",@"SHT_CUDA_CALLGRAPH"
	.align	4
	.sectionentsize	8
	.align		4
        /*0000*/ 	.word	0x00000000
	.align		4
        /*0004*/ 	.word	0xffffffff
	.align		4
        /*0008*/ 	.word	0x00000000
	.align		4
        /*000c*/ 	.word	0xfffffffe
	.align		4
        /*0010*/ 	.word	0x00000000
	.align		4
        /*0014*/ 	.word	0xfffffffd
	.align		4
        /*0018*/ 	.word	0x00000000
	.align		4
        /*001c*/ 	.word	0xfffffffc


//--------------------- .text._Z28pccropandsamplegradftsKernelPKiS0_PKfiiiiPf --------------------------
	.section	.text._Z28pccropandsamplegradftsKernelPKiS0_PKfiiiiPf,"ax",@progbits
	.align	128
        .global         _Z28pccropandsamplegradftsKernelPKiS0_PKfiiiiPf
        .type           _Z28pccropandsamplegradftsKernelPKiS0_PKfiiiiPf,@function
        .size           _Z28pccropandsamplegradftsKernelPKiS0_PKfiiiiPf,(.L_x_64 - _Z28pccropandsamplegradftsKernelPKiS0_PKfiiiiPf)
        .other          _Z28pccropandsamplegradftsKernelPKiS0_PKfiiiiPf,@"STO_CUDA_ENTRY STV_DEFAULT"
_Z28pccropandsamplegradftsKernelPKiS0_PKfiiiiPf:
.text._Z28pccropandsamplegradftsKernelPKiS0_PKfiiiiPf:
[----:B------:R-:W-:Y:S08]  /*0000*/  LDC R1, c[0x0][0x37c] ;  /* 0x0000df00ff017b82 */ /* 0x000ff00000000800 */
[----:B------:R-:W0:Y:S08]  /*0010*/  S2UR UR8, SR_CTAID.X ;  /* 0x00000000000879c3 */ /* 0x000e300000002500 */
[----:B------:R-:W0:Y:S02]  /*0020*/  LDC R0, c[0x0][0x398] ;  /* 0x0000e600ff007b82 */ /* 0x000e240000000800 */
[----:B0-----:R-:W-:-:S13]  /*0030*/  ISETP.LE.AND P0, PT, R0, UR8, PT ;  /* 0x0000000800007c0c */ /* 0x001fda000bf03270 */
[----:B------:R-:W-:Y:S05]  /*0040*/  @P0 EXIT ;  /* 0x000000000000094d */ /* 0x000fea0003800000 */
[----:B------:R-:W0:Y:S02]  /*0050*/  LDC R13, c[0x0][0x3a4] ;  /* 0x0000e900ff0d7b82 */ /* 0x000e240000000800 */
[----:B0-----:R-:W-:-:S13]  /*0060*/  ISETP.GE.AND P0, PT, R13, 0x1, PT ;  /* 0x000000010d00780c */ /* 0x001fda0003f06270 */
[----:B------:R-:W-:Y:S05]  /*0070*/  @!P0 EXIT ;  /* 0x000000000000894d */ /* 0x000fea0003800000 */
[----:B------:R-:W0:Y:S01]  /*0080*/  LDCU.64 UR6, c[0x0][0x3a8] ;  /* 0x00007500ff0677ac */ /* 0x000e220008000a00 */
[C---:B------:R-:W-:Y:S01]  /*0090*/  LOP3.LUT R15, R13.reuse, 0x7ffffff8, RZ, 0xc0, !PT ;  /* 0x7ffffff80d0f7812 */ /* 0x040fe200078ec0ff */
[----:B------:R-:W-:Y:S01]  /*00a0*/  IMAD.U32 R14, RZ, RZ, UR8 ;  /* 0x00000008ff0e7e24 */ /* 0x000fe2000f8e00ff */
[C---:B------:R-:W-:Y:S01]  /*00b0*/  LOP3.LUT R19, R13.reuse, 0x7, RZ, 0xc0, !PT ;  /* 0x000000070d137812 */ /* 0x040fe200078ec0ff */
[----:B------:R-:W1:Y:S01]  /*00c0*/  LDCU.64 UR4, c[0x0][0x390] ;  /* 0x00007200ff0477ac */ /* 0x000e620008000a00 */
[----:B------:R-:W-:Y:S01]  /*00d0*/  LOP3.LUT R18, R13, 0x3, RZ, 0xc0, !PT ;  /* 0x000000030d127812 */ /* 0x000fe200078ec0ff */
[----:B------:R-:W-:Y:S01]  /*00e0*/  IMAD.MOV R12, RZ, RZ, -R15 ;  /* 0x000000ffff0c7224 */ /* 0x000fe200078e0a0f */
[----:B------:R-:W2:Y:S01]  /*00f0*/  LDCU UR9, c[0x0][0x39c] ;  /* 0x00007380ff0977ac */ /* 0x000ea20008000800 */
[----:B------:R-:W3:Y:S01]  /*0100*/  LDCU.64 UR10, c[0x0][0x358] ;  /* 0x00006b00ff0a77ac */ /* 0x000ee20008000a00 */
[----:B0-----:R-:W-:Y:S02]  /*0110*/  UIADD3 UR6, UP0, UPT, UR6, 0x10, URZ ;  /* 0x0000001006067890 */ /* 0x001fe4000ff1e0ff */
[----:B-1----:R-:W-:-:S02]  /*0120*/  UIADD3 UR4, UP1, UPT, UR4, 0x10, URZ ;  /* 0x0000001004047890 */ /* 0x002fc4000ff3e0ff */
[----:B------:R-:W-:Y:S01]  /*0130*/  UIADD3.X UR7, UPT, UPT, URZ, UR7, URZ, UP0, !UPT ;  /* 0x00000007ff077290 */ /* 0x000fe200087fe4ff */
[----:B--2---:R-:W-:Y:S01]  /*0140*/  IMAD R13, R13, UR9, RZ ;  /* 0x000000090d0d7c24 */ /* 0x004fe2000f8e02ff */
[----:B---3--:R-:W-:-:S12]  /*0150*/  UIADD3.X UR5, UPT, UPT, URZ, UR5, URZ, UP1, !UPT ;  /* 0x00000005ff057290 */ /* 0x008fd80008ffe4ff */
.L_x_8:
[----:B0-----:R-:W0:Y:S01]  /*0160*/  S2R R8, SR_TID.X ;  /* 0x0000000000087919 */ /* 0x001e220000002100 */
[----:B------:R-:W0:Y:S01]  /*0170*/  LDCU.64 UR12, c[0x0][0x3a0] ;  /* 0x00007400ff0c77ac */ /* 0x000e220008000a00 */
[----:B------:R-:W-:Y:S01]  /*0180*/  BSSY.RECONVERGENT B0, `(.L_x_0) ;  /* 0x000007d000007945 */ /* 0x000fe20003800200 */
[----:B0-----:R-:W-:-:S13]  /*0190*/  ISETP.GE.AND P0, PT, R8, UR12, PT ;  /* 0x0000000c08007c0c */ /* 0x001fda000bf06270 */
[----:B-12---:R-:W-:Y:S05]  /*01a0*/  @P0 BRA `(.L_x_1) ;  /* 0x0000000400e80947 */ /* 0x006fea0003800000 */
[----:B------:R-:W0:Y:S02]  /*01b0*/  LDC.64 R2, c[0x0][0x380] ;  /* 0x0000e000ff027b82 */ /* 0x000e240000000a00 */
[----:B0-----:R-:W-:-:S06]  /*01c0*/  IMAD.WIDE R2, R14, 0x4, R2 ;  /* 0x000000040e027825 */ /* 0x001fcc00078e0202 */
[----:B------:R-:W2:Y:S01]  /*01d0*/  LDG.E R2, desc[UR10][R2.64] ;  /* 0x0000000a02027981 */ /* 0x000ea2000c1e1900 */
[----:B------:R-:W-:-:S04]  /*01e0*/  IMAD R11, R14, UR12, RZ ;  /* 0x0000000c0e0b7c24 */ /* 0x000fc8000f8e02ff */
[----:B------:R-:W-:Y:S01]  /*01f0*/  IMAD R10, R11, UR13, RZ ;  /* 0x0000000d0b0a7c24 */ /* 0x000fe2000f8e02ff */
[----:B------:R-:W-:-:S04]  /*0200*/  SHF.R.S32.HI R7, RZ, 0x1f, R11 ;  /* 0x0000001fff077819 */ /* 0x000fc8000001140b */
[----:B------:R-:W-:Y:S01]  /*0210*/  SHF.R.S32.HI R6, RZ, 0x1f, R10 ;  /* 0x0000001fff067819 */ /* 0x000fe2000001140a */
[----:B--2---:R-:W-:-:S05]  /*0220*/  IMAD R9, R13, R2, RZ ;  /* 0x000000020d097224 */ /* 0x004fca00078e02ff */
[----:B------:R-:W-:-:S07]  /*0230*/  SHF.R.S32.HI R0, RZ, 0x1f, R9 ;  /* 0x0000001fff007819 */ /* 0x000fce0000011409 */
.L_x_7:
[----:B0-----:R-:W0:Y:S01]  /*0240*/  LDCU.64 UR8, c[0x0][0x388] ;  /* 0x00007100ff0877ac */ /* 0x001e220008000a00 */
[----:B---3--:R-:W-:Y:S01]  /*0250*/  IADD3 R3, P0, PT, R11, R8, RZ ;  /* 0x000000080b037210 */ /* 0x008fe20007f1e0ff */
[----:B-1----:R-:W1:Y:S03]  /*0260*/  LDC R21, c[0x0][0x3a4] ;  /* 0x0000e900ff157b82 */ /* 0x002e660000000800 */
[----:B--2---:R-:W-:Y:S02]  /*0270*/  LEA.HI.X.SX32 R4, R8, R7, 0x1, P0 ;  /* 0x0000000708047211 */ /* 0x004fe400000f0eff */
[----:B0-----:R-:W-:-:S04]  /*0280*/  LEA R2, P0, R3, UR8, 0x2 ;  /* 0x0000000803027c11 */ /* 0x001fc8000f8010ff */
[----:B------:R-:W-:-:S05]  /*0290*/  LEA.HI.X R3, R3, UR9, R4, 0x2, P0 ;  /* 0x0000000903037c11 */ /* 0x000fca00080f1404 */
[----:B------:R-:W2:Y:S01]  /*02a0*/  LDG.E R2, desc[UR10][R2.64] ;  /* 0x0000000a02027981 */ /* 0x000ea2000c1e1900 */
[----:B-1----:R-:W-:Y:S01]  /*02b0*/  ISETP.GE.U32.AND P0, PT, R21, 0x8, PT ;  /* 0x000000081500780c */ /* 0x002fe20003f06070 */
[----:B------:R-:W-:Y:S02]  /*02c0*/  IMAD.MOV.U32 R20, RZ, RZ, RZ ;  /* 0x000000ffff147224 */ /* 0x000fe400078e00ff */
[-C--:B------:R-:W-:Y:S02]  /*02d0*/  IMAD R17, R8, R21.reuse, RZ ;  /* 0x0000001508117224 */ /* 0x080fe400078e02ff */
[----:B--2---:R-:W-:-:S08]  /*02e0*/  IMAD R16, R2, R21, RZ ;  /* 0x0000001502107224 */ /* 0x004fd000078e02ff */
[----:B------:R-:W-:Y:S05]  /*02f0*/  @!P0 BRA `(.L_x_2) ;  /* 0x0000000000848947 */ /* 0x000fea0003800000 */
[----:B------:R-:W-:Y:S02]  /*0300*/  IMAD.MOV.U32 R23, RZ, RZ, R17 ;  /* 0x000000ffff177224 */ /* 0x000fe400078e0011 */
[----:B------:R-:W-:Y:S02]  /*0310*/  IMAD.MOV.U32 R20, RZ, RZ, R16 ;  /* 0x000000ffff147224 */ /* 0x000fe400078e0010 */
[----:B------:R-:W-:-:S07]  /*0320*/  IMAD.MOV.U32 R22, RZ, RZ, R12 ;  /* 0x000000ffff167224 */ /* 0x000fce00078e000c */
.L_x_3:
[----:B------:R-:W-:-:S04]  /*0330*/  IADD3 R3, P0, PT, R10, R23, RZ ;  /* 0x000000170a037210 */ /* 0x000fc80007f1e0ff */
[----:B--2---:R-:W-:Y:S02]  /*0340*/  LEA.HI.X.SX32 R4, R23, R6, 0x1, P0 ;  /* 0x0000000617047211 */ /* 0x004fe400000f0eff */
[----:B------:R-:W-:-:S04]  /*0350*/  LEA R2, P0, R3, UR4, 0x2 ;  /* 0x0000000403027c11 */ /* 0x000fc8000f8010ff */
[----:B------:R-:W-:-:S05]  /*0360*/  LEA.HI.X R3, R3, UR5, R4, 0x2, P0 ;  /* 0x0000000503037c11 */ /* 0x000fca00080f1404 */
[----:B------:R-:W2:Y:S01]  /*0370*/  LDG.E R25, desc[UR10][R2.64+-0x10] ;  /* 0xfffff00a02197981 */ /* 0x000ea2000c1e1900 */
[----:B------:R-:W-:-:S04]  /*0380*/  IADD3 R5, P0, PT, R9, R20, RZ ;  /* 0x0000001409057210 */ /* 0x000fc80007f1e0ff */
[----:B------:R-:W-:Y:S02]  /*0390*/  LEA.HI.X.SX32 R24, R20, R0, 0x1, P0 ;  /* 0x0000000014187211 */ /* 0x000fe400000f0eff */
[----:B------:R-:W-:-:S04]  /*03a0*/  LEA R4, P0, R5, UR6, 0x2 ;  /* 0x0000000605047c11 */ /* 0x000fc8000f8010ff */
[----:B------:R-:W-:-:S05]  /*03b0*/  LEA.HI.X R5, R5, UR7, R24, 0x2, P0 ;  /* 0x0000000705057c11 */ /* 0x000fca00080f1418 */
[----:B--2---:R0:W-:Y:S04]  /*03c0*/  REDG.E.ADD.F32.FTZ.RN.STRONG.GPU desc[UR10][R4.64+-0x10], R25 ;  /* 0xfffff019040079a6 */ /* 0x0041e8000c12f30a */
[----:B------:R-:W2:Y:S04]  /*03d0*/  LDG.E R27, desc[UR10][R2.64+-0xc] ;  /* 0xfffff40a021b7981 */ /* 0x000ea8000c1e1900 */
[----:B--2---:R1:W-:Y:S04]  /*03e0*/  REDG.E.ADD.F32.FTZ.RN.STRONG.GPU desc[UR10][R4.64+-0xc], R27 ;  /* 0xfffff41b040079a6 */ /* 0x0043e8000c12f30a */
[----:B------:R-:W2:Y:S04]  /*03f0*/  LDG.E R29, desc[UR10][R2.64+-0x8] ;  /* 0xfffff80a021d7981 */ /* 0x000ea8000c1e1900 */
[----:B--2---:R2:W-:Y:S04]  /*0400*/  REDG.E.ADD.F32.FTZ.RN.STRONG.GPU desc[UR10][R4.64+-0x8], R29 ;  /* 0xfffff81d040079a6 */ /* 0x0045e8000c12f30a */
[----:B------:R-:W3:Y:S04]  /*0410*/  LDG.E R24, desc[UR10][R2.64+-0x4] ;  /* 0xfffffc0a02187981 */ /* 0x000ee8000c1e1900 */
[----:B---3--:R2:W-:Y:S04]  /*0420*/  REDG.E.ADD.F32.FTZ.RN.STRONG.GPU desc[UR10][R4.64+-0x4], R24 ;  /* 0xfffffc18040079a6 */ /* 0x0085e8000c12f30a */
[----:B------:R-:W3:Y:S04]  /*0430*/  LDG.E R26, desc[UR10][R2.64] ;  /* 0x0000000a021a7981 */ /* 0x000ee8000c1e1900 */
[----:B---3--:R2:W-:Y:S04]  /*0440*/  REDG.E.ADD.F32.FTZ.RN.STRONG.GPU desc[UR10][R4.64], R26 ;  /* 0x0000001a040079a6 */ /* 0x0085e8000c12f30a */
[----:B------:R-:W3:Y:S04]  /*0450*/  LDG.E R28, desc[UR10][R2.64+0x4] ;  /* 0x0000040a021c7981 */ /* 0x000ee8000c1e1900 */
[----:B---3--:R2:W-:Y:S04]  /*0460*/  REDG.E.ADD.F32.FTZ.RN.STRONG.GPU desc[UR10][R4.64+0x4], R28 ;  /* 0x0000041c040079a6 */ /* 0x0085e8000c12f30a */
[----:B0-----:R-:W3:Y:S01]  /*0470*/  LDG.E R25, desc[UR10][R2.64+0x8] ;  /* 0x0000080a02197981 */ /* 0x001ee2000c1e1900 */
[----:B------:R-:W-:-:S05]  /*0480*/  VIADD R22, R22, 0x8 ;  /* 0x0000000816167836 */ /* 0x000fca0000000000 */
[----:B------:R-:W-:Y:S01]  /*0490*/  ISETP.NE.AND P0, PT, R22, RZ, PT ;  /* 0x000000ff1600720c */ /* 0x000fe20003f05270 */
[----:B---3--:R2:W-:Y:S04]  /*04a0*/  REDG.E.ADD.F32.FTZ.RN.STRONG.GPU desc[UR10][R4.64+0x8], R25 ;  /* 0x00000819040079a6 */ /* 0x0085e8000c12f30a */
[----:B-1----:R-:W3:Y:S01]  /*04b0*/  LDG.E R27, desc[UR10][R2.64+0xc] ;  /* 0x00000c0a021b7981 */ /* 0x002ee2000c1e1900 */
[----:B------:R-:W-:Y:S02]  /*04c0*/  VIADD R20, R20, 0x8 ;  /* 0x0000000814147836 */ /* 0x000fe40000000000 */
[----:B------:R-:W-:Y:S01]  /*04d0*/  VIADD R23, R23, 0x8 ;  /* 0x0000000817177836 */ /* 0x000fe20000000000 */
[----:B---3--:R2:W-:Y:S04]  /*04e0*/  REDG.E.ADD.F32.FTZ.RN.STRONG.GPU desc[UR10][R4.64+0xc], R27 ;  /* 0x00000c1b040079a6 */ /* 0x0085e8000c12f30a */
[----:B------:R-:W-:Y:S05]  /*04f0*/  @P0 BRA `(.L_x_3) ;  /* 0xfffffffc008c0947 */ /* 0x000fea000383ffff */
[----:B------:R-:W-:-:S07]  /*0500*/  IMAD.MOV.U32 R20, RZ, RZ, R15 ;  /* 0x000000ffff147224 */ /* 0x000fce00078e000f */
.L_x_2:
[----:B------:R-:W-:-:S13]  /*0510*/  ISETP.NE.AND P0, PT, R19, RZ, PT ;  /* 0x000000ff1300720c */ /* 0x000fda0003f05270 */
[----:B------:R-:W-:Y:S05]  /*0520*/  @!P0 BRA `(.L_x_4) ;  /* 0x0000000000f48947 */ /* 0x000fea0003800000 */
[----:B------:R-:W-:Y:S01]  /*0530*/  VIADD R2, R19, 0xffffffff ;  /* 0xffffffff13027836 */ /* 0x000fe20000000000 */
[----:B------:R-:W-:-:S04]  /*0540*/  ISETP.NE.AND P0, PT, R18, RZ, PT ;  /* 0x000000ff1200720c */ /* 0x000fc80003f05270 */
[----:B------:R-:W-:-:S13]  /*0550*/  ISETP.GE.U32.AND P1, PT, R2, 0x3, PT ;  /* 0x000000030200780c */ /* 0x000fda0003f26070 */
[----:B------:R-:W-:Y:S05]  /*0560*/  @!P1 BRA `(.L_x_5) ;  /* 0x0000000000549947 */ /* 0x000fea0003800000 */
[----:B------:R-:W0:Y:S01]  /*0570*/  LDCU.64 UR8, c[0x0][0x390] ;  /* 0x00007200ff0877ac */ /* 0x000e220008000a00 */
[----:B------:R-:W-:-:S05]  /*0580*/  IMAD.IADD R3, R17, 0x1, R20 ;  /* 0x0000000111037824 */ /* 0x000fca00078e0214 */
[----:B--2---:R-:W-:-:S04]  /*0590*/  IADD3 R4, P1, PT, R10, R3, RZ ;  /* 0x000000030a047210 */ /* 0x004fc80007f3e0ff */
[----:B------:R-:W-:Y:S02]  /*05a0*/  LEA.HI.X.SX32 R3, R3, R6, 0x1, P1 ;  /* 0x0000000603037211 */ /* 0x000fe400008f0eff */
[----:B0-----:R-:W-:-:S04]  /*05b0*/  LEA R2, P1, R4, UR8, 0x2 ;  /* 0x0000000804027c11 */ /* 0x001fc8000f8210ff */
[----:B------:R-:W-:Y:S01]  /*05c0*/  LEA.HI.X R3, R4, UR9, R3, 0x2, P1 ;  /* 0x0000000904037c11 */ /* 0x000fe200088f1403 */
[----:B------:R-:W0:Y:S04]  /*05d0*/  LDCU.64 UR8, c[0x0][0x3a8] ;  /* 0x00007500ff0877ac */ /* 0x000e280008000a00 */
[----:B------:R-:W2:Y:S01]  /*05e0*/  LDG.E R23, desc[UR10][R2.64] ;  /* 0x0000000a02177981 */ /* 0x000ea2000c1e1900 */
[----:B------:R-:W-:-:S05]  /*05f0*/  IMAD.IADD R4, R16, 0x1, R20 ;  /* 0x0000000110047824 */ /* 0x000fca00078e0214 */
[----:B------:R-:W-:-:S04]  /*0600*/  IADD3 R5, P1, PT, R9, R4, RZ ;  /* 0x0000000409057210 */ /* 0x000fc80007f3e0ff */
[----:B------:R-:W-:Y:S02]  /*0610*/  LEA.HI.X.SX32 R22, R4, R0, 0x1, P1 ;  /* 0x0000000004167211 */ /* 0x000fe400008f0eff */
[----:B0-----:R-:W-:-:S04]  /*0620*/  LEA R4, P1, R5, UR8, 0x2 ;  /* 0x0000000805047c11 */ /* 0x001fc8000f8210ff */
[----:B------:R-:W-:-:S05]  /*0630*/  LEA.HI.X R5, R5, UR9, R22, 0x2, P1 ;  /* 0x0000000905057c11 */ /* 0x000fca00088f1416 */
[----:B--2---:R0:W-:Y:S04]  /*0640*/  REDG.E.ADD.F32.FTZ.RN.STRONG.GPU desc[UR10][R4.64], R23 ;  /* 0x00000017040079a6 */ /* 0x0041e8000c12f30a */
[----:B------:R-:W2:Y:S04]  /*0650*/  LDG.E R25, desc[UR10][R2.64+0x4] ;  /* 0x0000040a02197981 */ /* 0x000ea8000c1e1900 */
[----:B--2---:R0:W-:Y:S04]  /*0660*/  REDG.E.ADD.F32.FTZ.RN.STRONG.GPU desc[UR10][R4.64+0x4], R25 ;  /* 0x00000419040079a6 */ /* 0x0041e8000c12f30a */
[----:B------:R-:W2:Y:S04]  /*0670*/  LDG.E R27, desc[UR10][R2.64+0x8] ;  /* 0x0000080a021b7981 */ /* 0x000ea8000c1e1900 */
[----:B--2---:R0:W-:Y:S04]  /*0680*/  REDG.E.ADD.F32.FTZ.RN.STRONG.GPU desc[UR10][R4.64+0x8], R27 ;  /* 0x0000081b040079a6 */ /* 0x0041e8000c12f30a */
[----:B------:R-:W2:Y:S01]  /*0690*/  LDG.E R29, desc[UR10][R2.64+0xc] ;  /* 0x00000c0a021d7981 */ /* 0x000ea2000c1e1900 */
[----:B------:R-:W-:-:S03]  /*06a0*/  VIADD R20, R20, 0x4 ;  /* 0x0000000414147836 */ /* 0x000fc60000000000 */
[----:B--2---:R0:W-:Y:S04]  /*06b0*/  REDG.E.ADD.F32.FTZ.RN.STRONG.GPU desc[UR10][R4.64+0xc], R29 ;  /* 0x00000c1d040079a6 */ /* 0x0041e8000c12f30a */
.L_x_5:
[----:B------:R-:W-:Y:S05]  /*06c0*/  @!P0 BRA `(.L_x_4) ;  /* 0x00000000008c8947 */ /* 0x000fea0003800000 */
[----:B------:R-:W-:Y:S02]  /*06d0*/  ISETP.NE.AND P1, PT, R18, 0x1, PT ;  /* 0x000000011200780c */ /* 0x000fe40003f25270 */
[----:B------:R-:W-:-:S11]  /*06e0*/  LOP3.LUT P0, RZ, R21, 0x1, RZ, 0xc0, !PT ;  /* 0x0000000115ff7812 */ /* 0x000fd6000780c0ff */
[----:B------:R-:W-:Y:S05]  /*06f0*/  @!P1 BRA `(.L_x_6) ;  /* 0x0000000000449947 */ /* 0x000fea0003800000 */
[----:B------:R-:W1:Y:S01]  /*0700*/  LDCU.64 UR8, c[0x0][0x390] ;  /* 0x00007200ff0877ac */ /* 0x000e620008000a00 */
[----:B------:R-:W-:-:S05]  /*0710*/  IMAD.IADD R3, R17, 0x1, R20 ;  /* 0x0000000111037824 */ /* 0x000fca00078e0214 */
[----:B0-2---:R-:W-:-:S04]  /*0720*/  IADD3 R4, P1, PT, R10, R3, RZ ;  /* 0x000000030a047210 */ /* 0x005fc80007f3e0ff */
[----:B------:R-:W-:Y:S02]  /*0730*/  LEA.HI.X.SX32 R3, R3, R6, 0x1, P1 ;  /* 0x0000000603037211 */ /* 0x000fe400008f0eff */
[----:B-1----:R-:W-:-:S04]  /*0740*/  LEA R2, P1, R4, UR8, 0x2 ;  /* 0x0000000804027c11 */ /* 0x002fc8000f8210ff */
        /* <DEDUP_REMOVED lines=9> */
[----:B------:R-:W2:Y:S01]  /*07e0*/  LDG.E R23, desc[UR10][R2.64+0x4] ;  /* 0x0000040a02177981 */ /* 0x000ea2000c1e1900 */
[----:B------:R-:W-:-:S03]  /*07f0*/  VIADD R20, R20, 0x2 ;  /* 0x0000000214147836 */ /* 0x000fc60000000000 */
[----:B--2---:R1:W-:Y:S04]  /*0800*/  REDG.E.ADD.F32.FTZ.RN.STRONG.GPU desc[UR10][R4.64+0x4], R23 ;  /* 0x00000417040079a6 */ /* 0x0043e8000c12f30a */
.L_x_6:
[----:B------:R-:W-:Y:S05]  /*0810*/  @!P0 BRA `(.L_x_4) ;  /* 0x0000000000388947 */ /* 0x000fea0003800000 */
[----:B------:R-:W3:Y:S01]  /*0820*/  LDCU.64 UR8, c[0x0][0x390] ;  /* 0x00007200ff0877ac */ /* 0x000ee20008000a00 */
[----:B------:R-:W-:-:S05]  /*0830*/  IMAD.IADD R17, R17, 0x1, R20 ;  /* 0x0000000111117824 */ /* 0x000fca00078e0214 */
[----:B------:R-:W-:-:S04]  /*0840*/  IADD3 R3, P0, PT, R10, R17, RZ ;  /* 0x000000110a037210 */ /* 0x000fc80007f1e0ff */
[----:B012---:R-:W-:Y:S02]  /*0850*/  LEA.HI.X.SX32 R4, R17, R6, 0x1, P0 ;  /* 0x0000000611047211 */ /* 0x007fe400000f0eff */
[----:B---3--:R-:W-:-:S04]  /*0860*/  LEA R2, P0, R3, UR8, 0x2 ;  /* 0x0000000803027c11 */ /* 0x008fc8000f8010ff */
[----:B------:R-:W-:Y:S01]  /*0870*/  LEA.HI.X R3, R3, UR9, R4, 0x2, P0 ;  /* 0x0000000903037c11 */ /* 0x000fe200080f1404 */
[----:B------:R-:W0:Y:S05]  /*0880*/  LDCU.64 UR8, c[0x0][0x3a8] ;  /* 0x00007500ff0877ac */ /* 0x000e2a0008000a00 */
[----:B------:R-:W2:Y:S01]  /*0890*/  LDG.E R3, desc[UR10][R2.64] ;  /* 0x0000000a02037981 */ /* 0x000ea2000c1e1900 */
[----:B------:R-:W-:-:S05]  /*08a0*/  IMAD.IADD R16, R16, 0x1, R20 ;  /* 0x0000000110107824 */ /* 0x000fca00078e0214 */
[----:B------:R-:W-:-:S04]  /*08b0*/  IADD3 R5, P0, PT, R9, R16, RZ ;  /* 0x0000001009057210 */ /* 0x000fc80007f1e0ff */
[----:B------:R-:W-:Y:S02]  /*08c0*/  LEA.HI.X.SX32 R16, R16, R0, 0x1, P0 ;  /* 0x0000000010107211 */ /* 0x000fe400000f0eff */
[----:B0-----:R-:W-:-:S04]  /*08d0*/  LEA R4, P0, R5, UR8, 0x2 ;  /* 0x0000000805047c11 */ /* 0x001fc8000f8010ff */
[----:B------:R-:W-:-:S05]  /*08e0*/  LEA.HI.X R5, R5, UR9, R16, 0x2, P0 ;  /* 0x0000000905057c11 */ /* 0x000fca00080f1410 */
[----:B--2---:R3:W-:Y:S04]  /*08f0*/  REDG.E.ADD.F32.FTZ.RN.STRONG.GPU desc[UR10][R4.64], R3 ;  /* 0x00000003040079a6 */ /* 0x0047e8000c12f30a */
.L_x_4:
[----:B------:R-:W4:Y:S01]  /*0900*/  LDCU UR8, c[0x0][0x360] ;  /* 0x00006c00ff0877ac */ /* 0x000f220008000800 */
[----:B------:R-:W5:Y:S01]  /*0910*/  LDCU UR9, c[0x0][0x3a0] ;  /* 0x00007400ff0977ac */ /* 0x000f620008000800 */
[----:B----4-:R-:W-:-:S05]  /*0920*/  VIADD R8, R8, UR8 ;  /* 0x0000000808087c36 */ /* 0x010fca0008000000 */
[----:B-----5:R-:W-:-:S13]  /*0930*/  ISETP.GE.AND P0, PT, R8, UR9, PT ;  /* 0x0000000908007c0c */ /* 0x020fda000bf06270 */
[----:B------:R-:W-:Y:S05]  /*0940*/  @!P0 BRA `(.L_x_7) ;  /* 0xfffffff8003c8947 */ /* 0x000fea000383ffff */
.L_x_1:
[----:B------:R-:W-:Y:S05]  /*0950*/  BSYNC.RECONVERGENT B0 ;  /* 0x0000000000007941 */ /* 0x000fea0003800200 */
.L_x_0:
[----:B---3--:R-:W3:Y:S01]  /*0960*/  LDC R3, c[0x0][0x370] ;  /* 0x0000dc00ff037b82 */ /* 0x008ee20000000800 */
[----:B------:R-:W4:Y:S01]  /*0970*/  LDCU UR8, c[0x0][0x398] ;  /* 0x00007300ff0877ac */ /* 0x000f220008000800 */
[----:B---3--:R-:W-:-:S05]  /*0980*/  IMAD.IADD R14, R3, 0x1, R14 ;  /* 0x00000001030e7824 */ /* 0x008fca00078e020e */
[----:B----4-:R-:W-:-:S13]  /*0990*/  ISETP.GE.AND P0, PT, R14, UR8, PT ;  /* 0x000000080e007c0c */ /* 0x010fda000bf06270 */
[----:B------:R-:W-:Y:S05]  /*09a0*/  @!P0 BRA `(.L_x_8) ;  /* 0xfffffff400ec8947 */ /* 0x000fea000383ffff */
[----:B------:R-:W-:Y:S05]  /*09b0*/  EXIT ;  /* 0x000000000000794d */ /* 0x000fea0003800000 */
.L_x_9:
[----:B------:R-:W-:-:S00]  /*09c0*/  BRA `(.L_x_9) ;  /* 0xfffffffc00fc7947 */ /* 0x000fc0000383ffff */
[----:B------:R-:W-:-:S00]  /*09d0*/  NOP ;  /* 0x0000000000007918 */ /* 0x000fc00000000000 */
        /* <DEDUP_REMOVED lines=10> */
.L_x_64:


//--------------------- .text._Z21pccropandsampleKernelPKfS0_S0_PKbS0_PKiiiiiiiPfS5_S5_PbPiS6_ --------------------------
	.section	.text._Z21pccropandsampleKernelPKfS0_S0_PKbS0_PKiiiiiiiPfS5_S5_PbPiS6_,"ax",@progbits
	.align	128
        .global         _Z21pccropandsampleKernelPKfS0_S0_PKbS0_PKiiiiiiiPfS5_S5_PbPiS6_
        .type           _Z21pccropandsampleKernelPKfS0_S0_PKbS0_PKiiiiiiiPfS5_S5_PbPiS6_,@function
        .size           _Z21pccropandsampleKernelPKfS0_S0_PKbS0_PKiiiiiiiPfS5_S5_PbPiS6_,(.L_x_65 - _Z21pccropandsampleKernelPKfS0_S0_PKbS0_PKiiiiiiiPfS5_S5_PbPiS6_)
        .other          _Z21pccropandsampleKernelPKfS0_S0_PKbS0_PKiiiiiiiPfS5_S5_PbPiS6_,@"STO_CUDA_ENTRY STV_DEFAULT"
_Z21pccropandsampleKernelPKfS0_S0_PKbS0_PKiiiiiiiPfS5_S5_PbPiS6_:
.text._Z21pccropandsampleKernelPKfS0_S0_PKbS0_PKiiiiiiiPfS5_S5_PbPiS6_:
[----:B------:R-:W-:Y:S08]  /*0000*/  LDC R1, c[0x0][0x37c] ;  /* 0x0000df00ff017b82 */ /* 0x000ff00000000800 */
[----:B------:R-:W0:Y:S08]  /*0010*/  S2UR UR8, SR_CTAID.X ;  /* 0x00000000000879c3 */ /* 0x000e300000002500 */
[----:B------:R-:W0:Y:S02]  /*0020*/  LDC R0, c[0x0][0x3b0] ;  /* 0x0000ec00ff007b82 */ /* 0x000e240000000800 */
[----:B0-----:R-:W-:-:S13]  /*0030*/  ISETP.LE.AND P0, PT, R0, UR8, PT ;  /* 0x0000000800007c0c */ /* 0x001fda000bf03270 */
[----:B------:R-:W-:Y:S05]  /*0040*/  @P0 EXIT ;  /* 0x000000000000094d */ /* 0x000fea0003800000 */
[----:B------:R-:W0:Y:S01]  /*0050*/  LDCU.64 UR6, c[0x0][0x3c0] ;  /* 0x00007800ff0677ac */ /* 0x000e220008000a00 */
[----:B------:R-:W-:Y:S01]  /*0060*/  MOV R30, UR8 ;  /* 0x00000008001e7c02 */ /* 0x000fe20008000f00 */
[----:B------:R-:W1:Y:S01]  /*0070*/  LDCU UR16, c[0x0][0x360] ;  /* 0x00006c00ff1077ac */ /* 0x000e620008000800 */
[----:B------:R-:W2:Y:S01]  /*0080*/  LDCU.64 UR12, c[0x0][0x358] ;  /* 0x00006b00ff0c77ac */ /* 0x000ea20008000a00 */
[----:B0-----:R-:W-:Y:S02]  /*0090*/  ULOP3.LUT UR18, UR7, 0xf, URZ, 0xc0, !UPT ;  /* 0x0000000f07127892 */ /* 0x001fe4000f8ec0ff */
[----:B------:R-:W-:Y:S02]  /*00a0*/  ULOP3.LUT UR19, UR7, 0x7, URZ, 0xc0, !UPT ;  /* 0x0000000707137892 */ /* 0x000fe4000f8ec0ff */
[----:B------:R-:W-:Y:S02]  /*00b0*/  ULOP3.LUT UR22, UR7, 0x7ffffff0, URZ, 0xc0, !UPT ;  /* 0x7ffffff007167892 */ /* 0x000fe4000f8ec0ff */
[----:B------:R-:W-:-:S02]  /*00c0*/  UIADD3 UR17, UPT, UPT, UR7, -0x1, URZ ;  /* 0xffffffff07117890 */ /* 0x000fc4000fffe0ff */
[----:B------:R-:W-:Y:S02]  /*00d0*/  ULOP3.LUT UR20, UR6, 0xf, URZ, 0xc0, !UPT ;  /* 0x0000000f06147892 */ /* 0x000fe4000f8ec0ff */
[----:B------:R-:W-:Y:S02]  /*00e0*/  ULOP3.LUT UR21, UR6, 0x7, URZ, 0xc0, !UPT ;  /* 0x0000000706157892 */ /* 0x000fe4000f8ec0ff */
[----:B------:R-:W-:Y:S02]  /*00f0*/  ULOP3.LUT UR4, UR7, 0x3, URZ, 0xc0, !UPT ;  /* 0x0000000307047892 */ /* 0x000fe4000f8ec0ff */
[----:B------:R-:W-:Y:S02]  /*0100*/  ULOP3.LUT UR23, UR6, 0x7ffffff0, URZ, 0xc0, !UPT ;  /* 0x7ffffff006177892 */ /* 0x000fe4000f8ec0ff */
[----:B------:R-:W-:Y:S02]  /*0110*/  ULOP3.LUT UR5, UR6, 0x3, URZ, 0xc0, !UPT ;  /* 0x0000000306057892 */ /* 0x000fe4000f8ec0ff */
[----:B------:R-:W-:-:S02]  /*0120*/  UIADD3 UR24, UPT, UPT, UR18, -0x1, URZ ;  /* 0xffffffff12187890 */ /* 0x000fc4000fffe0ff */
[----:B------:R-:W-:Y:S02]  /*0130*/  UIADD3 UR25, UPT, UPT, UR19, -0x1, URZ ;  /* 0xffffffff13197890 */ /* 0x000fe4000fffe0ff */
[----:B-12---:R-:W-:-:S12]  /*0140*/  UIADD3 UR26, UPT, UPT, -UR22, URZ, URZ ;  /* 0x000000ff161a7290 */ /* 0x006fd8000fffe1ff */
.L_x_62:
[----:B------:R-:W0:Y:S01]  /*0150*/  S2R R26, SR_TID.X ;  /* 0x00000000001a7919 */ /* 0x000e220000002100 */
[----:B-1--4-:R-:W1:Y:S01]  /*0160*/  LDC.64 R2, c[0x0][0x3a8] ;  /* 0x0000ea00ff027b82 */ /* 0x012e620000000a00 */
[----:B--2---:R-:W2:Y:S07]  /*0170*/  LDCU UR7, c[0x0][0x3b8] ;  /* 0x00007700ff0777ac */ /* 0x004eae0008000800 */
[----:B---3--:R-:W3:Y:S08]  /*0180*/  LDC R7, c[0x0][0x3bc] ;  /* 0x0000ef00ff077b82 */ /* 0x008ef00000000800 */
[----:B------:R-:W4:Y:S01]  /*0190*/  LDC.64 R24, c[0x0][0x3c0] ;  /* 0x0000f000ff187b82 */ /* 0x000f220000000a00 */
[----:B-1----:R-:W-:-:S07]  /*01a0*/  IMAD.WIDE R2, R30, 0x4, R2 ;  /* 0x000000041e027825 */ /* 0x002fce00078e0202 */
[----:B------:R-:W1:Y:S01]  /*01b0*/  LDC.64 R10, c[0x0][0x3e0] ;  /* 0x0000f800ff0a7b82 */ /* 0x000e620000000a00 */
[----:B0-----:R-:W-:-:S07]  /*01c0*/  ISETP.NE.AND P0, PT, R26, RZ, PT ;  /* 0x000000ff1a00720c */ /* 0x001fce0003f05270 */
[----:B------:R-:W0:Y:S08]  /*01d0*/  LDC.64 R18, c[0x0][0x3c8] ;  /* 0x0000f200ff127b82 */ /* 0x000e300000000a00 */
[----:B------:R-:W5:Y:S01]  /*01e0*/  LDC.64 R20, c[0x0][0x3d0] ;  /* 0x0000f400ff147b82 */ /* 0x000f620000000a00 */
[----:B------:R-:W2:Y:S01]  /*01f0*/  @!P0 S2R R5, SR_CgaCtaId ;  /* 0x0000000000058919 */ /* 0x000ea20000008800 */
[----:B------:R-:W-:-:S06]  /*0200*/  @!P0 MOV R0, 0x400 ;  /* 0x0000040000008802 */ /* 0x000fcc0000000f00 */
[----:B------:R-:W0:Y:S01]  /*0210*/  LDC.64 R22, c[0x0][0x3e8] ;  /* 0x0000fa00ff167b82 */ /* 0x000e220000000a00 */
[----:B--2---:R-:W-:-:S07]  /*0220*/  @!P0 LEA R0, R5, R0, 0x18 ;  /* 0x0000000005008211 */ /* 0x004fce00078ec0ff */
[----:B------:R-:W2:Y:S01]  /*0230*/  LDC.64 R4, c[0x0][0x3d8] ;  /* 0x0000f600ff047b82 */ /* 0x000ea20000000a00 */
[----:B------:R0:W-:Y:S07]  /*0240*/  @!P0 STS [R0], RZ ;  /* 0x000000ff00008388 */ /* 0x0001ee0000000800 */
[----:B------:R-:W-:Y:S06]  /*0250*/  BAR.SYNC.DEFER_BLOCKING 0x0 ;  /* 0x0000000000007b1d */ /* 0x000fec0000010000 */
[----:B------:R5:W5:Y:S01]  /*0260*/  LDG.E R2, desc[UR12][R2.64] ;  /* 0x0000000c02027981 */ /* 0x000b62000c1e1900 */
[----:B---3--:R-:W-:Y:S01]  /*0270*/  IMAD R7, R30, R7, RZ ;  /* 0x000000071e077224 */ /* 0x008fe200078e02ff */
[----:B------:R-:W-:-:S03]  /*0280*/  ISETP.GE.AND P0, PT, R26, UR7, PT ;  /* 0x000000071a007c0c */ /* 0x000fc6000bf06270 */
[C---:B----4-:R-:W-:Y:S01]  /*0290*/  IMAD R9, R7.reuse, R25, RZ ;  /* 0x0000001907097224 */ /* 0x050fe200078e02ff */
[C---:B-1----:R-:W-:Y:S01]  /*02a0*/  IADD3 R17, P1, PT, R7.reuse, R10, RZ ;  /* 0x0000000a07117210 */ /* 0x042fe20007f3e0ff */
[----:B0-----:R-:W-:-:S03]  /*02b0*/  IMAD.WIDE R22, R7, 0x4, R22 ;  /* 0x0000000407167825 */ /* 0x001fc600078e0216 */
[----:B------:R-:W-:Y:S01]  /*02c0*/  LEA.HI.X.SX32 R16, R7, R11, 0x1, P1 ;  /* 0x0000000b07107211 */ /* 0x000fe200008f0eff */
[----:B--2---:R-:W-:-:S04]  /*02d0*/  IMAD.WIDE R4, R9, 0x4, R4 ;  /* 0x0000000409047825 */ /* 0x004fc800078e0204 */
[----:B-----5:R-:W-:Y:S01]  /*02e0*/  IMAD R3, R7, 0x3, RZ ;  /* 0x0000000307037824 */ /* 0x020fe200078e02ff */
[----:B------:R-:W-:Y:S01]  /*02f0*/  R2UR UR15, R5 ;  /* 0x00000000050f72ca */ /* 0x000fe200000e0000 */
[----:B------:R-:W-:Y:S01]  /*0300*/  IMAD R5, R7, R24, RZ ;  /* 0x0000001807057224 */ /* 0x000fe200078e02ff */
[----:B------:R-:W-:Y:S01]  /*0310*/  R2UR UR14, R4 ;  /* 0x00000000040e72ca */ /* 0x000fe200000e0000 */
[----:B------:R-:W-:-:S04]  /*0320*/  IMAD.WIDE R18, R3, 0x4, R18 ;  /* 0x0000000403127825 */ /* 0x000fc800078e0212 */
[----:B------:R-:W-:Y:S01]  /*0330*/  IMAD.WIDE R20, R5, 0x4, R20 ;  /* 0x0000000405147825 */ /* 0x000fe200078e0214 */
[----:B------:R-:W-:-:S13]  /*0340*/  R2UR UR6, R2 ;  /* 0x00000000020672ca */ /* 0x000fda00000e0000 */
[----:B------:R-:W-:Y:S01]  /*0350*/  UIMAD UR6, UR6, UR7, URZ ;  /* 0x00000007060672a4 */ /* 0x000fe2000f8e02ff */
[----:B------:R-:W-:Y:S11]  /*0360*/  @P0 BRA `(.L_x_10) ;  /* 0x0000002400040947 */ /* 0x000ff60003800000 */
[----:B------:R-:W0:Y:S01]  /*0370*/  LDC.64 R2, c[0x0][0x3a0] ;  /* 0x0000e800ff027b82 */ /* 0x000e220000000a00 */
[----:B------:R-:W-:Y:S01]  /*0380*/  IMAD R5, R30, 0x18, RZ ;  /* 0x000000181e057824 */ /* 0x000fe200078e02ff */
[----:B------:R-:W1:Y:S03]  /*0390*/  LDCU.64 UR8, c[0x0][0x380] ;  /* 0x00007000ff0877ac */ /* 0x000e660008000a00 */
[----:B0-----:R-:W-:-:S05]  /*03a0*/  IMAD.WIDE R2, R5, 0x4, R2 ;  /* 0x0000000405027825 */ /* 0x001fca00078e0202 */
[----:B------:R-:W2:Y:S04]  /*03b0*/  LDG.E R6, desc[UR12][R2.64+0x24] ;  /* 0x0000240c02067981 */ /* 0x000ea8000c1e1900 */
[----:B------:R-:W2:Y:S04]  /*03c0*/  LDG.E R15, desc[UR12][R2.64+0x20] ;  /* 0x0000200c020f7981 */ /* 0x000ea8000c1e1900 */
[----:B------:R-:W3:Y:S04]  /*03d0*/  LDG.E R4, desc[UR12][R2.64+0x30] ;  /* 0x0000300c02047981 */ /* 0x000ee8000c1e1900 */
[----:B------:R-:W4:Y:S04]  /*03e0*/  LDG.E R12, desc[UR12][R2.64+0x2c] ;  /* 0x00002c0c020c7981 */ /* 0x000f28000c1e1900 */
[----:B------:R-:W5:Y:S04]  /*03f0*/  LDG.E R14, desc[UR12][R2.64] ;  /* 0x0000000c020e7981 */ /* 0x000f68000c1e1900 */
[----:B------:R-:W5:Y:S04]  /*0400*/  LDG.E R5, desc[UR12][R2.64+0x10] ;  /* 0x0000100c02057981 */ /* 0x000f68000c1e1900 */
[----:B------:R-:W5:Y:S04]  /*0410*/  LDG.E R13, desc[UR12][R2.64+0x4] ;  /* 0x0000040c020d7981 */ /* 0x000f68000c1e1900 */
[----:B------:R-:W5:Y:S04]  /*0420*/  LDG.E R11, desc[UR12][R2.64+0xc] ;  /* 0x00000c0c020b7981 */ /* 0x000f68000c1e1900 */
[----:B------:R-:W5:Y:S04]  /*0430*/  LDG.E R9, desc[UR12][R2.64+0x40] ;  /* 0x0000400c02097981 */ /* 0x000f68000c1e1900 */
[----:B------:R-:W5:Y:S04]  /*0440*/  LDG.E R0, desc[UR12][R2.64+0x50] ;  /* 0x0000500c02007981 */ /* 0x000f68000c1e1900 */
[----:B------:R-:W5:Y:S04]  /*0450*/  LDG.E R27, desc[UR12][R2.64+0x4c] ;  /* 0x00004c0c021b7981 */ /* 0x000f68000c1e1900 */
[----:B------:R0:W5:Y:S01]  /*0460*/  LDG.E R10, desc[UR12][R2.64+0x44] ;  /* 0x0000440c020a7981 */ /* 0x000162000c1e1900 */
[----:B------:R-:W-:Y:S01]  /*0470*/  UIMAD UR10, UR6, 0x3, URZ ;  /* 0x00000003060a78a4 */ /* 0x000fe2000f8e02ff */
[----:B------:R-:W-:-:S03]  /*0480*/  ISETP.GT.AND P0, PT, R24, RZ, PT ;  /* 0x000000ff1800720c */ /* 0x000fc60003f04270 */
[----:B------:R-:W-:Y:S02]  /*0490*/  USHF.R.S32.HI UR11, URZ, 0x1f, UR10 ;  /* 0x0000001fff0b7899 */ /* 0x000fe4000801140a */
[----:B-1----:R-:W-:Y:S01]  /*04a0*/  ULEA UR7, UP0, UR10, UR8, 0x2 ;  /* 0x000000080a077291 */ /* 0x002fe2000f8010ff */
[----:B------:R-:W-:-:S03]  /*04b0*/  IMAD R40, R25, UR6, RZ ;  /* 0x0000000619287c24 */ /* 0x000fc6000f8e02ff */
[----:B------:R-:W-:Y:S02]  /*04c0*/  ULEA.HI.X UR8, UR10, UR9, UR11, 0x2, UP0 ;  /* 0x000000090a087291 */ /* 0x000fe400080f140b */
[----:B------:R-:W-:Y:S01]  /*04d0*/  SHF.R.S32.HI R38, RZ, 0x1f, R40 ;  /* 0x0000001fff267819 */ /* 0x000fe20000011428 */
[--C-:B--2---:R-:W-:Y:S01]  /*04e0*/  FADD R8, R6, -R15.reuse ;  /* 0x8000000f06087221 */ /* 0x104fe20000000000 */
[----:B---3--:R-:W-:-:S03]  /*04f0*/  FADD R7, R4, -R15 ;  /* 0x8000000f04077221 */ /* 0x008fc60000000000 */
[----:B------:R-:W-:Y:S01]  /*0500*/  FMUL R28, R6, R8 ;  /* 0x00000008061c7220 */ /* 0x000fe20000400000 */
[----:B----4-:R-:W-:Y:S01]  /*0510*/  FADD R34, R12, -R15 ;  /* 0x8000000f0c227221 */ /* 0x010fe20000000000 */
[----:B------:R-:W-:-:S03]  /*0520*/  FMUL R4, R4, R7 ;  /* 0x0000000704047220 */ /* 0x000fc60000400000 */
[----:B0-----:R-:W-:Y:S01]  /*0530*/  FMUL R2, R12, R34 ;  /* 0x000000220c027220 */ /* 0x001fe20000400000 */
[--C-:B-----5:R-:W-:Y:S01]  /*0540*/  FADD R6, R5, -R14.reuse ;  /* 0x8000000e05067221 */ /* 0x120fe20000000000 */
[----:B------:R-:W-:-:S03]  /*0550*/  FADD R29, R13, -R14 ;  /* 0x8000000e0d1d7221 */ /* 0x000fc60000000000 */
[----:B------:R-:W-:Y:S01]  /*0560*/  FFMA R31, R5, R6, R4 ;  /* 0x00000006051f7223 */ /* 0x000fe20000000004 */
[----:B------:R-:W-:Y:S01]  /*0570*/  FADD R36, R11, -R14 ;  /* 0x8000000e0b247221 */ /* 0x000fe20000000000 */
[----:B------:R-:W-:-:S03]  /*0580*/  FFMA R29, R13, R29, R28 ;  /* 0x0000001d0d1d7223 */ /* 0x000fc6000000001c */
[----:B------:R-:W-:Y:S01]  /*0590*/  FFMA R28, R11, R36, R2 ;  /* 0x000000240b1c7223 */ /* 0x000fe20000000002 */
[--C-:B------:R-:W-:Y:S01]  /*05a0*/  FADD R5, R0, -R9.reuse ;  /* 0x8000000900057221 */ /* 0x100fe20000000000 */
[----:B------:R-:W-:-:S03]  /*05b0*/  FADD R4, R27, -R9 ;  /* 0x800000091b047221 */ /* 0x000fc60000000000 */
[----:B------:R-:W-:Y:S01]  /*05c0*/  FFMA R2, R0, R5, R31 ;  /* 0x0000000500027223 */ /* 0x000fe2000000001f */
[----:B------:R-:W-:Y:S01]  /*05d0*/  FMUL R25, R15, R34 ;  /* 0x000000220f197220 */ /* 0x000fe20000400000 */
[----:B------:R-:W-:Y:S01]  /*05e0*/  FFMA R0, R27, R4, R28 ;  /* 0x000000041b007223 */ /* 0x000fe2000000001c */
[----:B------:R-:W-:Y:S01]  /*05f0*/  FMUL R27, R15, R7 ;  /* 0x000000070f1b7220 */ /* 0x000fe20000400000 */
[----:B------:R-:W-:Y:S02]  /*0600*/  IMAD R31, R24, UR6, RZ ;  /* 0x00000006181f7c24 */ /* 0x000fe4000f8e02ff */
[----:B------:R-:W-:Y:S01]  /*0610*/  FADD R3, R10, -R9 ;  /* 0x800000090a037221 */ /* 0x000fe20000000000 */
[C---:B------:R-:W-:Y:S01]  /*0620*/  FFMA R35, R14.reuse, R36, R25 ;  /* 0x000000240e237223 */ /* 0x040fe20000000019 */
[----:B------:R-:W-:Y:S01]  /*0630*/  FFMA R28, R14, R6, R27 ;  /* 0x000000060e1c7223 */ /* 0x000fe2000000001b */
[----:B------:R-:W-:Y:S01]  /*0640*/  IMAD.U32 R24, RZ, RZ, UR7 ;  /* 0x00000007ff187e24 */ /* 0x000fe2000f8e00ff */
[----:B------:R-:W-:Y:S01]  /*0650*/  MOV R25, UR8 ;  /* 0x0000000800197c02 */ /* 0x000fe20008000f00 */
[----:B------:R-:W-:Y:S01]  /*0660*/  FFMA R3, R10, R3, R29 ;  /* 0x000000030a037223 */ /* 0x000fe2000000001d */
[----:B------:R-:W-:Y:S01]  /*0670*/  SHF.R.S32.HI R39, RZ, 0x1f, R31 ;  /* 0x0000001fff277819 */ /* 0x000fe2000001141f */
[C---:B------:R-:W-:Y:S01]  /*0680*/  FFMA R37, R9.reuse, R5, R28 ;  /* 0x0000000509257223 */ /* 0x040fe2000000001c */
[----:B------:R-:W-:Y:S01]  /*0690*/  FFMA R35, R9, R4, R35 ;  /* 0x0000000409237223 */ /* 0x000fe20000000023 */
[----:B------:R-:W-:Y:S06]  /*06a0*/  @P0 BRA `(.L_x_11) ;  /* 0x0000000c00380947 */ /* 0x000fec0003800000 */
[----:B------:R-:W-:Y:S01]  /*06b0*/  IMAD.U32 R32, RZ, RZ, UR14 ;  /* 0x0000000eff207e24 */ /* 0x000fe2000f8e00ff */
[----:B------:R-:W-:Y:S01]  /*06c0*/  BSSY B0, `(.L_x_12) ;  /* 0x00000cb000007945 */ /* 0x000fe20003800000 */
[----:B------:R-:W-:-:S03]  /*06d0*/  MOV R11, R26 ;  /* 0x0000001a000b7202 */ /* 0x000fc60000000f00 */
[----:B------:R-:W-:-:S05]  /*06e0*/  IADD3 R32, P0, PT, R32, 0x20, RZ ;  /* 0x0000002020207810 */ /* 0x000fca0007f1e0ff */
[----:B------:R-:W-:-:S08]  /*06f0*/  IMAD.X R33, RZ, RZ, UR15, P0 ;  /* 0x0000000fff217e24 */ /* 0x000fd000080e06ff */
.L_x_22:
[----:B------:R-:W-:-:S04]  /*0700*/  IMAD R27, R11, 0x3, RZ ;  /* 0x000000030b1b7824 */ /* 0x000fc800078e02ff */
[----:B------:R-:W-:-:S05]  /*0710*/  IMAD.WIDE R26, R27, 0x4, R24 ;  /* 0x000000041b1a7825 */ /* 0x000fca00078e0218 */
[----:B------:R-:W2:Y:S04]  /*0720*/  LDG.E R29, desc[UR12][R26.64+0x4] ;  /* 0x0000040c1a1d7981 */ /* 0x000ea8000c1e1900 */
[----:B------:R-:W3:Y:S04]  /*0730*/  LDG.E R39, desc[UR12][R26.64] ;  /* 0x0000000c1a277981 */ /* 0x000ee8000c1e1900 */
[----:B------:R0:W4:Y:S01]  /*0740*/  LDG.E R41, desc[UR12][R26.64+0x8] ;  /* 0x0000080c1a297981 */ /* 0x000122000c1e1900 */
[----:B------:R-:W-:Y:S01]  /*0750*/  FADD R31, R13, -R14 ;  /* 0x8000000e0d1f7221 */ /* 0x000fe20000000000 */
[----:B------:R-:W-:Y:S01]  /*0760*/  FMUL R45, R15, R8 ;  /* 0x000000080f2d7220 */ /* 0x000fe20000400000 */
[----:B------:R-:W-:Y:S01]  /*0770*/  FADD R43, R10, -R9 ;  /* 0x800000090a2b7221 */ /* 0x000fe20000000000 */
[----:B------:R-:W-:Y:S05]  /*0780*/  YIELD ;  /* 0x0000000000007946 */ /* 0x000fea0003800000 */
[----:B------:R-:W-:Y:S01]  /*0790*/  FFMA R28, R14, R31, R45 ;  /* 0x0000001f0e1c7223 */ /* 0x000fe2000000002d */
[----:B------:R-:W-:Y:S01]  /*07a0*/  BSSY.RELIABLE B1, `(.L_x_13) ;  /* 0x00000b8000017945 */ /* 0x000fe20003800100 */
[-C--:B--2---:R-:W-:Y:S01]  /*07b0*/  FMUL R12, R8, R29.reuse ;  /* 0x0000001d080c7220 */ /* 0x084fe20000400000 */
[----:B0-----:R-:W-:-:S03]  /*07c0*/  FMUL R27, R7, R29 ;  /* 0x0000001d071b7220 */ /* 0x001fc60000400000 */
[----:B---3--:R-:W-:Y:S01]  /*07d0*/  FFMA R12, R31, R39, R12 ;  /* 0x000000271f0c7223 */ /* 0x008fe2000000000c */
[----:B------:R-:W-:-:S03]  /*07e0*/  FMUL R31, R34, R29 ;  /* 0x0000001d221f7220 */ /* 0x000fc60000400000 */
[----:B----4-:R-:W-:Y:S01]  /*07f0*/  FFMA R12, R43, R41, R12 ;  /* 0x000000292b0c7223 */ /* 0x010fe2000000000c */
[----:B------:R-:W-:Y:S01]  /*0800*/  FFMA R43, R9, R43, R28 ;  /* 0x0000002b092b7223 */ /* 0x000fe2000000001c */
[----:B------:R-:W-:-:S03]  /*0810*/  FFMA R31, R36, R39, R31 ;  /* 0x00000027241f7223 */ /* 0x000fc6000000001f */
[----:B------:R-:W-:Y:S01]  /*0820*/  FSETP.GEU.AND P0, PT, R12, R3, PT ;  /* 0x000000030c00720b */ /* 0x000fe20003f0e000 */
[----:B------:R-:W-:-:S03]  /*0830*/  FFMA R31, R4, R41, R31 ;  /* 0x00000029041f7223 */ /* 0x000fc6000000001f */
[----:B------:R-:W-:Y:S01]  /*0840*/  FSETP.GEU.OR P0, PT, R43, R12, P0 ;  /* 0x0000000c2b00720b */ /* 0x000fe2000070e400 */
[----:B------:R-:W-:-:S03]  /*0850*/  FFMA R12, R6, R39, R27 ;  /* 0x00000027060c7223 */ /* 0x000fc6000000001b */
[----:B------:R-:W-:Y:S01]  /*0860*/  FSETP.GEU.OR P0, PT, R35, R31, P0 ;  /* 0x0000001f2300720b */ /* 0x000fe2000070e400 */
[----:B------:R-:W-:-:S03]  /*0870*/  FFMA R12, R5, R41, R12 ;  /* 0x00000029050c7223 */ /* 0x000fc6000000000c */
[----:B------:R-:W-:-:S04]  /*0880*/  FSETP.GEU.OR P0, PT, R31, R0, P0 ;  /* 0x000000001f00720b */ /* 0x000fc8000070e400 */
[----:B------:R-:W-:-:S04]  /*0890*/  FSETP.GEU.OR P0, PT, R37, R12, P0 ;  /* 0x0000000c2500720b */ /* 0x000fc8000070e400 */
[----:B------:R-:W-:-:S13]  /*08a0*/  FSETP.GEU.OR P0, PT, R12, R2, P0 ;  /* 0x000000020c00720b */ /* 0x000fda000070e400 */
[----:B------:R-:W-:Y:S05]  /*08b0*/  @P0 BRA `(.L_x_14) ;  /* 0x0000000800980947 */ /* 0x000fea0003800000 */
[----:B------:R-:W0:Y:S01]  /*08c0*/  S2R R27, SR_LANEID ;  /* 0x00000000001b7919 */ /* 0x000e220000000000 */
[----:B------:R-:W1:Y:S01]  /*08d0*/  S2UR UR8, SR_CgaCtaId ;  /* 0x00000000000879c3 */ /* 0x000e620000008800 */
[----:B------:R-:W-:Y:S01]  /*08e0*/  VOTEU.ANY UR9, UPT, PT ;  /* 0x0000000000097886 */ /* 0x000fe200038e0100 */
[----:B------:R-:W-:Y:S01]  /*08f0*/  UMOV UR7, 0x400 ;  /* 0x0000040000077882 */ /* 0x000fe20000000000 */
[----:B------:R-:W0:Y:S01]  /*0900*/  FLO.U32 R26, UR9 ;  /* 0x00000009001a7d00 */ /* 0x000e2200080e0000 */
[----:B------:R-:W2:Y:S07]  /*0910*/  S2R R28, SR_LTMASK ;  /* 0x00000000001c7919 */ /* 0x000eae0000003900 */
[----:B------:R-:W3:Y:S01]  /*0920*/  POPC R12, UR9 ;  /* 0x00000009000c7d09 */ /* 0x000ee20008000000 */
[----:B-1----:R-:W-:Y:S01]  /*0930*/  ULEA UR7, UR8, UR7, 0x18 ;  /* 0x0000000708077291 */ /* 0x002fe2000f8ec0ff */
[----:B0-----:R-:W-:-:S02]  /*0940*/  ISETP.EQ.U32.AND P0, PT, R26, R27, PT ;  /* 0x0000001b1a00720c */ /* 0x001fc40003f02070 */
[----:B--2---:R-:W-:-:S06]  /*0950*/  LOP3.LUT R28, R28, UR9, RZ, 0xc0, !PT ;  /* 0x000000091c1c7c12 */ /* 0x004fcc000f8ec0ff */
[----:B------:R-:W0:Y:S05]  /*0960*/  POPC R28, R28 ;  /* 0x0000001c001c7309 */ /* 0x000e2a0000000000 */
[----:B---3--:R-:W1:Y:S01]  /*0970*/  @P0 ATOMS.ADD R27, [UR7], R12 ;  /* 0x0000000cff1b098c */ /* 0x008e620008000007 */
[----:B------:R-:W2:Y:S03]  /*0980*/  LDCU UR7, c[0x0][0x3bc] ;  /* 0x00007780ff0777ac */ /* 0x000ea60008000800 */
[----:B-1----:R-:W0:Y:S02]  /*0990*/  SHFL.IDX PT, R27, R27, R26, 0x1f ;  /* 0x00001f1a1b1b7589 */ /* 0x002e2400000e0000 */
[----:B0-----:R-:W-:-:S04]  /*09a0*/  IADD3 R31, PT, PT, R27, R28, RZ ;  /* 0x0000001c1b1f7210 */ /* 0x001fc80007ffe0ff */
[----:B--2---:R-:W-:-:S13]  /*09b0*/  ISETP.GE.AND P0, PT, R31, UR7, PT ;  /* 0x000000071f007c0c */ /* 0x004fda000bf06270 */
[----:B------:R-:W-:Y:S05]  /*09c0*/  @P0 BREAK.RELIABLE B1 ;  /* 0x0000000000010942 */ /* 0x000fea0003800100 */
[----:B------:R-:W-:Y:S05]  /*09d0*/  @P0 BRA `(.L_x_15) ;  /* 0x0000000800640947 */ /* 0x000fea0003800000 */
[----:B------:R-:W-:Y:S01]  /*09e0*/  IMAD R27, R31, 0x3, RZ ;  /* 0x000000031f1b7824 */ /* 0x000fe200078e02ff */
[----:B------:R-:W0:Y:S03]  /*09f0*/  LDCU UR7, c[0x0][0x3c4] ;  /* 0x00007880ff0777ac */ /* 0x000e260008000800 */
[----:B------:R-:W-:-:S05]  /*0a00*/  IMAD.WIDE R26, R27, 0x4, R18 ;  /* 0x000000041b1a7825 */ /* 0x000fca00078e0212 */
[----:B------:R1:W-:Y:S04]  /*0a10*/  STG.E desc[UR12][R26.64], R39 ;  /* 0x000000271a007986 */ /* 0x0003e8000c10190c */
[----:B------:R1:W-:Y:S04]  /*0a20*/  STG.E desc[UR12][R26.64+0x4], R29 ;  /* 0x0000041d1a007986 */ /* 0x0003e8000c10190c */
[----:B------:R1:W-:Y:S01]  /*0a30*/  STG.E desc[UR12][R26.64+0x8], R41 ;  /* 0x000008291a007986 */ /* 0x0003e2000c10190c */
[----:B0-----:R-:W-:-:S09]  /*0a40*/  UISETP.GE.AND UP0, UPT, UR7, 0x1, UPT ;  /* 0x000000010700788c */ /* 0x001fd2000bf06270 */
[----:B------:R-:W-:Y:S05]  /*0a50*/  BRA.U !UP0, `(.L_x_16) ;  /* 0x0000000508fc7547 */ /* 0x000fea000b800000 */
[----:B------:R-:W-:Y:S02]  /*0a60*/  UISETP.GE.U32.AND UP0, UPT, UR7, 0x10, UPT ;  /* 0x000000100700788c */ /* 0x000fe4000bf06070 */
[----:B------:R-:W-:Y:S02]  /*0a70*/  IMAD R12, R11, UR7, RZ ;  /* 0x000000070b0c7c24 */ /* 0x000fe4000f8e02ff */
[----:B-1----:R-:W-:Y:S02]  /*0a80*/  IMAD R39, R31, UR7, RZ ;  /* 0x000000071f277c24 */ /* 0x002fe4000f8e02ff */
[----:B------:R-:W-:-:S03]  /*0a90*/  IMAD.MOV.U32 R41, RZ, RZ, RZ ;  /* 0x000000ffff297224 */ /* 0x000fc600078e00ff */
[----:B------:R-:W-:Y:S05]  /*0aa0*/  BRA.U !UP0, `(.L_x_17) ;  /* 0x0000000108c47547 */ /* 0x000fea000b800000 */
[----:B------:R-:W-:Y:S01]  /*0ab0*/  BSSY.RECONVERGENT B2, `(.L_x_18) ;  /* 0x000002f000027945 */ /* 0x000fe20003800200 */
[----:B------:R-:W-:Y:S01]  /*0ac0*/  MOV R43, R39 ;  /* 0x00000027002b7202 */ /* 0x000fe20000000f00 */
[----:B------:R-:W-:Y:S01]  /*0ad0*/  IMAD.MOV.U32 R41, RZ, RZ, R12 ;  /* 0x000000ffff297224 */ /* 0x000fe200078e000c */
[----:B------:R-:W-:-:S07]  /*0ae0*/  MOV R42, UR26 ;  /* 0x0000001a002a7c02 */ /* 0x000fce0008000f00 */
.L_x_19:
[----:B0-----:R-:W0:Y:S01]  /*0af0*/  LDCU.64 UR8, c[0x0][0x390] ;  /* 0x00007200ff0877ac */ /* 0x001e220008000a00 */
[----:B------:R-:W-:-:S04]  /*0b00*/  IADD3 R26, P0, PT, R40, R41, RZ ;  /* 0x00000029281a7210 */ /* 0x000fc80007f1e0ff */
[----:B------:R-:W-:Y:S02]  /*0b10*/  LEA.HI.X.SX32 R27, R41, R38, 0x1, P0 ;  /* 0x00000026291b7211 */ /* 0x000fe400000f0eff */
[----:B0-----:R-:W-:-:S04]  /*0b20*/  LEA R28, P0, R26, UR8, 0x2 ;  /* 0x000000081a1c7c11 */ /* 0x001fc8000f8010ff */
[----:B------:R-:W-:-:S05]  /*0b30*/  LEA.HI.X R29, R26, UR9, R27, 0x2, P0 ;  /* 0x000000091a1d7c11 */ /* 0x000fca00080f141b */
[----:B------:R-:W2:Y:S01]  /*0b40*/  LDG.E R45, desc[UR12][R28.64] ;  /* 0x0000000c1c2d7981 */ /* 0x000ea2000c1e1900 */
[----:B------:R-:W-:-:S05]  /*0b50*/  IMAD.WIDE R26, R43, 0x4, R32 ;  /* 0x000000042b1a7825 */ /* 0x000fca00078e0220 */
[----:B--2---:R0:W-:Y:S04]  /*0b60*/  STG.E desc[UR12][R26.64+-0x20], R45 ;  /* 0xffffe02d1a007986 */ /* 0x0041e8000c10190c */
[----:B------:R-:W2:Y:S04]  /*0b70*/  LDG.E R44, desc[UR12][R28.64+0x4] ;  /* 0x0000040c1c2c7981 */ /* 0x000ea8000c1e1900 */
[----:B--2---:R1:W-:Y:S04]  /*0b80*/  STG.E desc[UR12][R26.64+-0x1c], R44 ;  /* 0xffffe42c1a007986 */ /* 0x0043e8000c10190c */
[----:B0-----:R-:W2:Y:S04]  /*0b90*/  LDG.E R45, desc[UR12][R28.64+0x8] ;  /* 0x0000080c1c2d7981 */ /* 0x001ea8000c1e1900 */
[----:B--2---:R0:W-:Y:S04]  /*0ba0*/  STG.E desc[UR12][R26.64+-0x18], R45 ;  /* 0xffffe82d1a007986 */ /* 0x0041e8000c10190c */
[----:B-1----:R-:W2:Y:S04]  /*0bb0*/  LDG.E R44, desc[UR12][R28.64+0xc] ;  /* 0x00000c0c1c2c7981 */ /* 0x002ea8000c1e1900 */
        /* <DEDUP_REMOVED lines=23> */
[----:B-1----:R-:W2:Y:S01]  /*0d30*/  LDG.E R44, desc[UR12][R28.64+0x3c] ;  /* 0x00003c0c1c2c7981 */ /* 0x002ea2000c1e1900 */
[----:B------:R-:W-:Y:S01]  /*0d40*/  VIADD R42, R42, 0x10 ;  /* 0x000000102a2a7836 */ /* 0x000fe20000000000 */
[----:B------:R-:W-:Y:S01]  /*0d50*/  IADD3 R41, PT, PT, R41, 0x10, RZ ;  /* 0x0000001029297810 */ /* 0x000fe20007ffe0ff */
[----:B------:R-:W-:-:S03]  /*0d60*/  VIADD R43, R43, 0x10 ;  /* 0x000000102b2b7836 */ /* 0x000fc60000000000 */
[----:B------:R-:W-:Y:S01]  /*0d70*/  ISETP.NE.AND P0, PT, R42, RZ, PT ;  /* 0x000000ff2a00720c */ /* 0x000fe20003f05270 */
[----:B--2---:R0:W-:-:S12]  /*0d80*/  STG.E desc[UR12][R26.64+0x1c], R44 ;  /* 0x00001c2c1a007986 */ /* 0x0041d8000c10190c */
[----:B------:R-:W-:Y:S05]  /*0d90*/  @P0 BRA `(.L_x_19) ;  /* 0xfffffffc00540947 */ /* 0x000fea000383ffff */
[----:B------:R-:W-:Y:S05]  /*0da0*/  BSYNC.RECONVERGENT B2 ;  /* 0x0000000000027941 */ /* 0x000fea0003800200 */
.L_x_18:
[----:B------:R-:W-:-:S07]  /*0db0*/  MOV R41, UR22 ;  /* 0x0000001600297c02 */ /* 0x000fce0008000f00 */
.L_x_17:
[----:B------:R-:W-:-:S09]  /*0dc0*/  UISETP.NE.AND UP0, UPT, UR18, URZ, UPT ;  /* 0x000000ff1200728c */ /* 0x000fd2000bf05270 */
[----:B------:R-:W-:Y:S05]  /*0dd0*/  BRA.U !UP0, `(.L_x_16) ;  /* 0x00000005081c7547 */ /* 0x000fea000b800000 */
[----:B------:R-:W-:Y:S02]  /*0de0*/  UISETP.GE.U32.AND UP0, UPT, UR24, 0x7, UPT ;  /* 0x000000071800788c */ /* 0x000fe4000bf06070 */
[----:B------:R-:W-:-:S07]  /*0df0*/  UISETP.NE.AND UP1, UPT, UR19, URZ, UPT ;  /* 0x000000ff1300728c */ /* 0x000fce000bf25270 */
[----:B------:R-:W-:Y:S05]  /*0e00*/  BRA.U !UP0, `(.L_x_20) ;  /* 0x0000000108687547 */ /* 0x000fea000b800000 */
[----:B------:R-:W1:Y:S01]  /*0e10*/  LDCU.64 UR8, c[0x0][0x390] ;  /* 0x00007200ff0877ac */ /* 0x000e620008000a00 */
[----:B0-----:R-:W-:-:S05]  /*0e20*/  IMAD.IADD R27, R12, 0x1, R41 ;  /* 0x000000010c1b7824 */ /* 0x001fca00078e0229 */
[----:B------:R-:W-:-:S04]  /*0e30*/  IADD3 R26, P0, PT, R40, R27, RZ ;  /* 0x0000001b281a7210 */ /* 0x000fc80007f1e0ff */
[----:B------:R-:W-:Y:S02]  /*0e40*/  LEA.HI.X.SX32 R27, R27, R38, 0x1, P0 ;  /* 0x000000261b1b7211 */ /* 0x000fe400000f0eff */
[----:B-1----:R-:W-:-:S04]  /*0e50*/  LEA R28, P0, R26, UR8, 0x2 ;  /* 0x000000081a1c7c11 */ /* 0x002fc8000f8010ff */
[----:B------:R-:W-:-:S05]  /*0e60*/  LEA.HI.X R29, R26, UR9, R27, 0x2, P0 ;  /* 0x000000091a1d7c11 */ /* 0x000fca00080f141b */
[----:B------:R-:W2:Y:S01]  /*0e70*/  LDG.E R43, desc[UR12][R28.64] ;  /* 0x0000000c1c2b7981 */ /* 0x000ea2000c1e1900 */
[----:B------:R-:W-:Y:S01]  /*0e80*/  IADD3 R26, PT, PT, R39, R41, RZ ;  /* 0x00000029271a7210 */ /* 0x000fe20007ffe0ff */
[----:B------:R-:W-:-:S04]  /*0e90*/  IMAD.MOV.U32 R27, RZ, RZ, 0x4 ;  /* 0x00000004ff1b7424 */ /* 0x000fc800078e00ff */
[----:B------:R-:W-:-:S05]  /*0ea0*/  IMAD.WIDE R26, R26, R27, UR14 ;  /* 0x0000000e1a1a7e25 */ /* 0x000fca000f8e021b */
[----:B--2---:R0:W-:Y:S04]  /*0eb0*/  STG.E desc[UR12][R26.64], R43 ;  /* 0x0000002b1a007986 */ /* 0x0041e8000c10190c */
[----:B------:R-:W2:Y:S04]  /*0ec0*/  LDG.E R45, desc[UR12][R28.64+0x4] ;  /* 0x0000040c1c2d7981 */ /* 0x000ea8000c1e1900 */
[----:B--2---:R1:W-:Y:S04]  /*0ed0*/  STG.E desc[UR12][R26.64+0x4], R45 ;  /* 0x0000042d1a007986 */ /* 0x0043e8000c10190c */
[----:B------:R-:W2:Y:S04]  /*0ee0*/  LDG.E R42, desc[UR12][R28.64+0x8] ;  /* 0x0000080c1c2a7981 */ /* 0x000ea8000c1e1900 */
[----:B--2---:R-:W-:Y:S04]  /*0ef0*/  STG.E desc[UR12][R26.64+0x8], R42 ;  /* 0x0000082a1a007986 */ /* 0x004fe8000c10190c */
[----:B------:R-:W2:Y:S04]  /*0f00*/  LDG.E R44, desc[UR12][R28.64+0xc] ;  /* 0x00000c0c1c2c7981 */ /* 0x000ea8000c1e1900 */
[----:B--2---:R-:W-:Y:S04]  /*0f10*/  STG.E desc[UR12][R26.64+0xc], R44 ;  /* 0x00000c2c1a007986 */ /* 0x004fe8000c10190c */
[----:B0-----:R-:W2:Y:S04]  /*0f20*/  LDG.E R43, desc[UR12][R28.64+0x10] ;  /* 0x0000100c1c2b7981 */ /* 0x001ea8000c1e1900 */
[----:B--2---:R0:W-:Y:S04]  /*0f30*/  STG.E desc[UR12][R26.64+0x10], R43 ;  /* 0x0000102b1a007986 */ /* 0x0041e8000c10190c */
[----:B-1----:R-:W2:Y:S04]  /*0f40*/  LDG.E R45, desc[UR12][R28.64+0x14] ;  /* 0x0000140c1c2d7981 */ /* 0x002ea8000c1e1900 */
[----:B--2---:R1:W-:Y:S04]  /*0f50*/  STG.E desc[UR12][R26.64+0x14], R45 ;  /* 0x0000142d1a007986 */ /* 0x0043e8000c10190c */
[----:B0-----:R-:W2:Y:S04]  /*0f60*/  LDG.E R43, desc[UR12][R28.64+0x18] ;  /* 0x0000180c1c2b7981 */ /* 0x001ea8000c1e1900 */
[----:B--2---:R2:W-:Y:S04]  /*0f70*/  STG.E desc[UR12][R26.64+0x18], R43 ;  /* 0x0000182b1a007986 */ /* 0x0045e8000c10190c */
[----:B-1----:R-:W3:Y:S01]  /*0f80*/  LDG.E R45, desc[UR12][R28.64+0x1c] ;  /* 0x00001c0c1c2d7981 */ /* 0x002ee2000c1e1900 */
[----:B------:R-:W-:-:S03]  /*0f90*/  IADD3 R41, PT, PT, R41, 0x8, RZ ;  /* 0x0000000829297810 */ /* 0x000fc60007ffe0ff */
[----:B---3--:R2:W-:Y:S04]  /*0fa0*/  STG.E desc[UR12][R26.64+0x1c], R45 ;  /* 0x00001c2d1a007986 */ /* 0x0085e8000c10190c */
.L_x_20:
[----:B------:R-:W-:Y:S05]  /*0fb0*/  BRA.U !UP1, `(.L_x_16) ;  /* 0x0000000109a47547 */ /* 0x000fea000b800000 */
[----:B------:R-:W-:Y:S02]  /*0fc0*/  UISETP.GE.U32.AND UP0, UPT, UR25, 0x3, UPT ;  /* 0x000000031900788c */ /* 0x000fe4000bf06070 */
[----:B------:R-:W-:-:S07]  /*0fd0*/  UISETP.NE.AND UP1, UPT, UR4, URZ, UPT ;  /* 0x000000ff0400728c */ /* 0x000fce000bf25270 */
[----:B------:R-:W-:Y:S05]  /*0fe0*/  BRA.U !UP0, `(.L_x_21) ;  /* 0x0000000108487547 */ /* 0x000fea000b800000 */
[----:B------:R-:W1:Y:S01]  /*0ff0*/  LDCU.64 UR8, c[0x0][0x390] ;  /* 0x00007200ff0877ac */ /* 0x000e620008000a00 */
[----:B0-2---:R-:W-:-:S05]  /*1000*/  IMAD.IADD R27, R12, 0x1, R41 ;  /* 0x000000010c1b7824 */ /* 0x005fca00078e0229 */
        /* <DEDUP_REMOVED lines=12> */
[----:B--2---:R1:W-:Y:S04]  /*10d0*/  STG.E desc[UR12][R26.64+0x8], R42 ;  /* 0x0000082a1a007986 */ /* 0x0043e8000c10190c */
[----:B------:R-:W2:Y:S01]  /*10e0*/  LDG.E R44, desc[UR12][R28.64+0xc] ;  /* 0x00000c0c1c2c7981 */ /* 0x000ea2000c1e1900 */
[----:B------:R-:W-:-:S03]  /*10f0*/  IADD3 R41, PT, PT, R41, 0x4, RZ ;  /* 0x0000000429297810 */ /* 0x000fc60007ffe0ff */
[----:B--2---:R1:W-:Y:S04]  /*1100*/  STG.E desc[UR12][R26.64+0xc], R44 ;  /* 0x00000c2c1a007986 */ /* 0x0043e8000c10190c */
.L_x_21:
[----:B------:R-:W-:Y:S05]  /*1110*/  BRA.U !UP1, `(.L_x_16) ;  /* 0x00000001094c7547 */ /* 0x000fea000b800000 */
[----:B------:R-:W3:Y:S01]  /*1120*/  LDCU.64 UR8, c[0x0][0x390] ;  /* 0x00007200ff0877ac */ /* 0x000ee20008000a00 */
[----:B012---:R-:W-:-:S05]  /*1130*/  IMAD.IADD R27, R12, 0x1, R41 ;  /* 0x000000010c1b7824 */ /* 0x007fca00078e0229 */
[----:B------:R-:W-:-:S04]  /*1140*/  IADD3 R12, P0, PT, R40, R27, RZ ;  /* 0x0000001b280c7210 */ /* 0x000fc80007f1e0ff */
[----:B------:R-:W-:Y:S02]  /*1150*/  LEA.HI.X.SX32 R27, R27, R38, 0x1, P0 ;  /* 0x000000261b1b7211 */ /* 0x000fe400000f0eff */
[----:B---3--:R-:W-:-:S04]  /*1160*/  LEA R26, P0, R12, UR8, 0x2 ;  /* 0x000000080c1a7c11 */ /* 0x008fc8000f8010ff */
[----:B------:R-:W-:-:S05]  /*1170*/  LEA.HI.X R27, R12, UR9, R27, 0x2, P0 ;  /* 0x000000090c1b7c11 */ /* 0x000fca00080f141b */
[----:B------:R-:W2:Y:S01]  /*1180*/  LDG.E R43, desc[UR12][R26.64] ;  /* 0x0000000c1a2b7981 */ /* 0x000ea2000c1e1900 */
[----:B------:R-:W-:Y:S01]  /*1190*/  IADD3 R28, PT, PT, R39, R41, RZ ;  /* 0x00000029271c7210 */ /* 0x000fe20007ffe0ff */
[----:B------:R-:W-:Y:S01]  /*11a0*/  IMAD.MOV.U32 R29, RZ, RZ, 0x4 ;  /* 0x00000004ff1d7424 */ /* 0x000fe200078e00ff */
[----:B------:R-:W-:-:S03]  /*11b0*/  UISETP.NE.AND UP0, UPT, UR4, 0x1, UPT ;  /* 0x000000010400788c */ /* 0x000fc6000bf05270 */
[----:B------:R-:W-:-:S05]  /*11c0*/  IMAD.WIDE R28, R28, R29, UR14 ;  /* 0x0000000e1c1c7e25 */ /* 0x000fca000f8e021d */
[----:B--2---:R3:W-:Y:S01]  /*11d0*/  STG.E desc[UR12][R28.64], R43 ;  /* 0x0000002b1c007986 */ /* 0x0047e2000c10190c */
[----:B------:R-:W-:Y:S05]  /*11e0*/  BRA.U !UP0, `(.L_x_16) ;  /* 0x0000000108187547 */ /* 0x000fea000b800000 */
[----:B------:R-:W2:Y:S01]  /*11f0*/  LDG.E R39, desc[UR12][R26.64+0x4] ;  /* 0x0000040c1a277981 */ /* 0x000ea2000c1e1900 */
[----:B------:R-:W-:-:S06]  /*1200*/  UISETP.NE.AND UP0, UPT, UR4, 0x2, UPT ;  /* 0x000000020400788c */ /* 0x000fcc000bf05270 */
[----:B------:R-:W-:Y:S01]  /*1210*/  PLOP3.LUT P0, PT, PT, PT, UP0, 0x80, 0x8 ;  /* 0x000000000008781c */ /* 0x000fe20003f0f008 */
[----:B--2---:R4:W-:-:S12]  /*1220*/  STG.E desc[UR12][R28.64+0x4], R39 ;  /* 0x000004271c007986 */ /* 0x0049d8000c10190c */
[----:B------:R-:W2:Y:S04]  /*1230*/  @P0 LDG.E R41, desc[UR12][R26.64+0x8] ;  /* 0x0000080c1a290981 */ /* 0x000ea8000c1e1900 */
[----:B--2---:R4:W-:Y:S02]  /*1240*/  @P0 STG.E desc[UR12][R28.64+0x8], R41 ;  /* 0x000008291c000986 */ /* 0x0049e4000c10190c */
.L_x_16:
[----:B------:R-:W3:Y:S01]  /*1250*/  LDCU.64 UR8, c[0x0][0x398] ;  /* 0x00007300ff0877ac */ /* 0x000ee20008000a00 */
[----:B------:R-:W-:Y:S01]  /*1260*/  SHF.R.S32.HI R12, RZ, 0x1f, R11 ;  /* 0x0000001fff0c7819 */ /* 0x000fe2000001140b */
[----:B------:R-:W-:Y:S01]  /*1270*/  USHF.R.S32.HI UR7, URZ, 0x1f, UR6 ;  /* 0x0000001fff077899 */ /* 0x000fe20008011406 */
[----:B---34-:R-:W-:Y:S01]  /*1280*/  MOV R28, UR8 ;  /* 0x00000008001c7c02 */ /* 0x018fe20008000f00 */
[----:B012---:R-:W-:-:S03]  /*1290*/  IMAD.U32 R27, RZ, RZ, UR9 ;  /* 0x00000009ff1b7e24 */ /* 0x007fc6000f8e00ff */
[----:B------:R-:W-:-:S04]  /*12a0*/  IADD3 R28, P0, P1, R11, UR6, R28 ;  /* 0x000000060b1c7c10 */ /* 0x000fc8000f91e01c */
[----:B------:R-:W-:-:S06]  /*12b0*/  IADD3.X R29, PT, PT, R12, UR7, R27, P0, P1 ;  /* 0x000000070c1d7c10 */ /* 0x000fcc00087e241b */
[----:B------:R-:W2:Y:S01]  /*12c0*/  LDG.E.U8 R29, desc[UR12][R28.64] ;  /* 0x0000000c1c1d7981 */ /* 0x000ea2000c1e1100 */
[C---:B------:R-:W-:Y:S01]  /*12d0*/  IADD3 R26, P0, PT, R31.reuse, R17, RZ ;  /* 0x000000111f1a7210 */ /* 0x040fe20007f1e0ff */
[----:B------:R-:W-:-:S03]  /*12e0*/  IMAD.WIDE R42, R31, 0x4, R22 ;  /* 0x000000041f2a7825 */ /* 0x000fc600078e0216 */
[----:B------:R-:W-:-:S05]  /*12f0*/  LEA.HI.X.SX32 R27, R31, R16, 0x1, P0 ;  /* 0x000000101f1b7211 */ /* 0x000fca00000f0eff */
[----:B--2---:R0:W-:Y:S04]  /*1300*/  STG.E.U8 desc[UR12][R26.64], R29 ;  /* 0x0000001d1a007986 */ /* 0x0041e8000c10110c */
[----:B------:R0:W-:Y:S02]  /*1310*/  STG.E desc[UR12][R42.64], R11 ;  /* 0x0000000b2a007986 */ /* 0x0001e4000c10190c */
.L_x_14:
[----:B------:R-:W-:Y:S05]  /*1320*/  BSYNC.RELIABLE B1 ;  /* 0x0000000000017941 */ /* 0x000fea0003800100 */
.L_x_13:
[----:B------:R-:W1:Y:S01]  /*1330*/  LDCU UR7, c[0x0][0x3b8] ;  /* 0x00007700ff0777ac */ /* 0x000e620008000800 */
[----:B0-----:R-:W-:-:S04]  /*1340*/  IADD3 R11, PT, PT, R11, UR16, RZ ;  /* 0x000000100b0b7c10 */ /* 0x001fc8000fffe0ff */
[----:B-1----:R-:W-:-:S13]  /*1350*/  ISETP.GE.AND P0, PT, R11, UR7, PT ;  /* 0x000000070b007c0c */ /* 0x002fda000bf06270 */
[----:B------:R-:W-:Y:S05]  /*1360*/  @!P0 BRA `(.L_x_22) ;  /* 0xfffffff000e48947 */ /* 0x000fea000383ffff */
.L_x_15:
[----:B------:R-:W-:Y:S05]  /*1370*/  BSYNC B0 ;  /* 0x0000000000007941 */ /* 0x000fea0003800000 */
.L_x_12:
[----:B------:R-:W-:Y:S05]  /*1380*/  BRA `(.L_x_10) ;  /* 0x0000001000fc7947 */ /* 0x000fea0003800000 */
.L_x_11:
[----:B------:R-:W0:Y:S02]  /*1390*/  S2R R36, SR_TID.X ;  /* 0x0000000000247919 */ /* 0x000e240000002100 */
.L_x_36:
[----:B0-----:R-:W-:-:S04]  /*13a0*/  IMAD R27, R36, 0x3, RZ ;  /* 0x00000003241b7824 */ /* 0x001fc800078e02ff */
[----:B------:R-:W-:-:S05]  /*13b0*/  IMAD.WIDE R26, R27, 0x4, R24 ;  /* 0x000000041b1a7825 */ /* 0x000fca00078e0218 */
[----:B------:R-:W2:Y:S04]  /*13c0*/  LDG.E R29, desc[UR12][R26.64+0x4] ;  /* 0x0000040c1a1d7981 */ /* 0x000ea8000c1e1900 */
[----:B------:R-:W3:Y:S04]  /*13d0*/  LDG.E R43, desc[UR12][R26.64] ;  /* 0x0000000c1a2b7981 */ /* 0x000ee8000c1e1900 */
[----:B------:R-:W4:Y:S01]  /*13e0*/  LDG.E R45, desc[UR12][R26.64+0x8] ;  /* 0x0000080c1a2d7981 */ /* 0x000f22000c1e1900 */
[----:B------:R-:W-:Y:S01]  /*13f0*/  FADD R41, R13, -R14 ;  /* 0x8000000e0d297221 */ /* 0x000fe20000000000 */
[----:B------:R-:W-:Y:S01]  /*1400*/  FMUL R34, R15, R8 ;  /* 0x000000080f227220 */ /* 0x000fe20000400000 */
[----:B------:R-:W-:Y:S01]  /*1410*/  FADD R28, R10, -R9 ;  /* 0x800000090a1c7221 */ /* 0x000fe20000000000 */
[----:B------:R-:W-:Y:S01]  /*1420*/  FADD R44, R12, -R15 ;  /* 0x8000000f0c2c7221 */ /* 0x000fe20000000000 */
[----:B------:R-:W-:Y:S05]  /*1430*/  YIELD ;  /* 0x0000000000007946 */ /* 0x000fea0003800000 */
[----:B------:R-:W-:-:S04]  /*1440*/  FFMA R42, R14, R41, R34 ;  /* 0x000000290e2a7223 */ /* 0x000fc80000000022 */
[----:B------:R-:W-:Y:S01]  /*1450*/  FFMA R42, R9, R28, R42 ;  /* 0x0000001c092a7223 */ /* 0x000fe2000000002a */
[-C--:B--2---:R-:W-:Y:S01]  /*1460*/  FMUL R32, R8, R29.reuse ;  /* 0x0000001d08207220 */ /* 0x084fe20000400000 */
[----:B------:R-:W-:-:S03]  /*1470*/  FMUL R34, R44, R29 ;  /* 0x0000001d2c227220 */ /* 0x000fc60000400000 */
[----:B---3--:R-:W-:Y:S01]  /*1480*/  FFMA R33, R41, R43, R32 ;  /* 0x0000002b29217223 */ /* 0x008fe20000000020 */
[----:B------:R-:W-:-:S03]  /*1490*/  FADD R41, R11, -R14 ;  /* 0x8000000e0b297221 */ /* 0x000fc60000000000 */
[----:B----4-:R-:W-:Y:S01]  /*14a0*/  FFMA R32, R28, R45, R33 ;  /* 0x0000002d1c207223 */ /* 0x010fe20000000021 */
[----:B------:R-:W-:Y:S01]  /*14b0*/  FFMA R27, R41, R43, R34 ;  /* 0x0000002b291b7223 */ /* 0x000fe20000000022 */
[----:B------:R-:W-:-:S03]  /*14c0*/  FMUL R33, R7, R29 ;  /* 0x0000001d07217220 */ /* 0x000fc60000400000 */
[----:B------:R-:W-:Y:S01]  /*14d0*/  FSETP.GEU.AND P0, PT, R32, R3, PT ;  /* 0x000000032000720b */ /* 0x000fe20003f0e000 */
[----:B------:R-:W-:Y:S01]  /*14e0*/  FFMA R27, R4, R45, R27 ;  /* 0x0000002d041b7223 */ /* 0x000fe2000000001b */
[----:B------:R-:W-:Y:S02]  /*14f0*/  FFMA R26, R6, R43, R33 ;  /* 0x0000002b061a7223 */ /* 0x000fe40000000021 */
[----:B------:R-:W-:Y:S02]  /*1500*/  FSETP.GEU.OR P0, PT, R42, R32, P0 ;  /* 0x000000202a00720b */ /* 0x000fe4000070e400 */
[----:B------:R-:W-:Y:S02]  /*1510*/  FFMA R26, R5, R45, R26 ;  /* 0x0000002d051a7223 */ /* 0x000fe4000000001a */
[----:B------:R-:W-:-:S04]  /*1520*/  FSETP.GEU.OR P0, PT, R35, R27, P0 ;  /* 0x0000001b2300720b */ /* 0x000fc8000070e400 */
        /* <DEDUP_REMOVED lines=8> */
[----:B------:R-:W0:Y:S08]  /*15b0*/  FLO.U32 R27, UR9 ;  /* 0x00000009001b7d00 */ /* 0x000e3000080e0000 */
[----:B------:R-:W2:Y:S01]  /*15c0*/  POPC R26, UR9 ;  /* 0x00000009001a7d09 */ /* 0x000ea20008000000 */
[----:B-1----:R-:W-:Y:S01]  /*15d0*/  ULEA UR7, UR8, UR7, 0x18 ;  /* 0x0000000708077291 */ /* 0x002fe2000f8ec0ff */
[----:B0-----:R-:W-:-:S02]  /*15e0*/  ISETP.EQ.U32.AND P0, PT, R27, R28, PT ;  /* 0x0000001c1b00720c */ /* 0x001fc40003f02070 */
[----:B------:R-:W0:Y:S11]  /*15f0*/  S2R R28, SR_LTMASK ;  /* 0x00000000001c7919 */ /* 0x000e360000003900 */
[----:B--2---:R-:W1:Y:S01]  /*1600*/  @P0 ATOMS.ADD R26, [UR7], R26 ;  /* 0x0000001aff1a098c */ /* 0x004e620008000007 */
[----:B------:R-:W2:Y:S01]  /*1610*/  LDCU UR7, c[0x0][0x3bc] ;  /* 0x00007780ff0777ac */ /* 0x000ea20008000800 */
[----:B0-----:R-:W-:-:S02]  /*1620*/  LOP3.LUT R28, R28, UR9, RZ, 0xc0, !PT ;  /* 0x000000091c1c7c12 */ /* 0x001fc4000f8ec0ff */
[----:B-1----:R-:W0:Y:S02]  /*1630*/  SHFL.IDX PT, R34, R26, R27, 0x1f ;  /* 0x00001f1b1a227589 */ /* 0x002e2400000e0000 */
[----:B------:R-:W0:Y:S02]  /*1640*/  POPC R33, R28 ;  /* 0x0000001c00217309 */ /* 0x000e240000000000 */
[----:B0-----:R-:W-:-:S05]  /*1650*/  IMAD.IADD R34, R34, 0x1, R33 ;  /* 0x0000000122227824 */ /* 0x001fca00078e0221 */
[----:B--2---:R-:W-:-:S13]  /*1660*/  ISETP.GE.AND P0, PT, R34, UR7, PT ;  /* 0x0000000722007c0c */ /* 0x004fda000bf06270 */
[----:B------:R-:W-:Y:S05]  /*1670*/  @P0 BRA `(.L_x_10) ;  /* 0x0000001000400947 */ /* 0x000fea0003800000 */
[----:B------:R-:W0:Y:S01]  /*1680*/  LDC R41, c[0x0][0x3c0] ;  /* 0x0000f000ff297b82 */ /* 0x000e220000000800 */
[----:B------:R-:W-:Y:S02]  /*1690*/  IMAD R27, R34, 0x3, RZ ;  /* 0x00000003221b7824 */ /* 0x000fe400078e02ff */
[----:B------:R-:W-:Y:S02]  /*16a0*/  HFMA2 R33, -RZ, RZ, 0, 0 ;  /* 0x00000000ff217431 */ /* 0x000fe400000001ff */
[----:B------:R-:W-:-:S05]  /*16b0*/  IMAD.WIDE R26, R27, 0x4, R18 ;  /* 0x000000041b1a7825 */ /* 0x000fca00078e0212 */
[----:B------:R1:W-:Y:S04]  /*16c0*/  STG.E desc[UR12][R26.64], R43 ;  /* 0x0000002b1a007986 */ /* 0x0003e8000c10190c */
[----:B------:R1:W-:Y:S04]  /*16d0*/  STG.E desc[UR12][R26.64+0x4], R29 ;  /* 0x0000041d1a007986 */ /* 0x0003e8000c10190c */
[----:B------:R1:W-:Y:S01]  /*16e0*/  STG.E desc[UR12][R26.64+0x8], R45 ;  /* 0x0000082d1a007986 */ /* 0x0003e2000c10190c */
[----:B0-----:R-:W-:-:S13]  /*16f0*/  ISETP.GE.U32.AND P0, PT, R41, 0x10, PT ;  /* 0x000000102900780c */ /* 0x001fda0003f06070 */
[----:B-1----:R-:W-:Y:S05]  /*1700*/  @!P0 BRA `(.L_x_24) ;  /* 0x0000000000bc8947 */ /* 0x002fea0003800000 */
[----:B------:R-:W-:Y:S01]  /*1710*/  BSSY.RECONVERGENT B0, `(.L_x_25) ;  /* 0x000002d000007945 */ /* 0x000fe20003800200 */
[----:B------:R-:W-:-:S07]  /*1720*/  IMAD.MOV.U32 R32, RZ, RZ, RZ ;  /* 0x000000ffff207224 */ /* 0x000fce00078e00ff */
.L_x_26:
[----:B0-----:R-:W0:Y:S01]  /*1730*/  LDCU.64 UR8, c[0x0][0x388] ;  /* 0x00007100ff0877ac */ /* 0x001e220008000a00 */
[----:B------:R-:W-:-:S05]  /*1740*/  IMAD R26, R36, R41, R32 ;  /* 0x00000029241a7224 */ /* 0x000fca00078e0220 */
[----:B------:R-:W-:-:S04]  /*1750*/  IADD3 R27, P0, PT, R31, R26, RZ ;  /* 0x0000001a1f1b7210 */ /* 0x000fc80007f1e0ff */
[----:B------:R-:W-:Y:S02]  /*1760*/  LEA.HI.X.SX32 R26, R26, R39, 0x1, P0 ;  /* 0x000000271a1a7211 */ /* 0x000fe400000f0eff */
[----:B0-----:R-:W-:-:S04]  /*1770*/  LEA R28, P0, R27, UR8, 0x2 ;  /* 0x000000081b1c7c11 */ /* 0x001fc8000f8010ff */
[----:B------:R-:W-:-:S05]  /*1780*/  LEA.HI.X R29, R27, UR9, R26, 0x2, P0 ;  /* 0x000000091b1d7c11 */ /* 0x000fca00080f141a */
[----:B------:R-:W2:Y:S01]  /*1790*/  LDG.E R33, desc[UR12][R28.64] ;  /* 0x0000000c1c217981 */ /* 0x000ea2000c1e1900 */
[----:B------:R-:W-:-:S04]  /*17a0*/  IMAD R27, R34, R41, R32 ;  /* 0x00000029221b7224 */ /* 0x000fc800078e0220 */
[----:B------:R-:W-:-:S05]  /*17b0*/  IMAD.WIDE R26, R27, 0x4, R20 ;  /* 0x000000041b1a7825 */ /* 0x000fca00078e0214 */
[----:B--2---:R0:W-:Y:S04]  /*17c0*/  STG.E desc[UR12][R26.64], R33 ;  /* 0x000000211a007986 */ /* 0x0041e8000c10190c */
[----:B------:R-:W2:Y:S04]  /*17d0*/  LDG.E R43, desc[UR12][R28.64+0x4] ;  /* 0x0000040c1c2b7981 */ /* 0x000ea8000c1e1900 */
[----:B--2---:R-:W-:Y:S04]  /*17e0*/  STG.E desc[UR12][R26.64+0x4], R43 ;  /* 0x0000042b1a007986 */ /* 0x004fe8000c10190c */
[----:B------:R-:W2:Y:S04]  /*17f0*/  LDG.E R45, desc[UR12][R28.64+0x8] ;  /* 0x0000080c1c2d7981 */ /* 0x000ea8000c1e1900 */
[----:B--2---:R-:W-:Y:S04]  /*1800*/  STG.E desc[UR12][R26.64+0x8], R45 ;  /* 0x0000082d1a007986 */ /* 0x004fe8000c10190c */
[----:B------:R-:W2:Y:S04]  /*1810*/  LDG.E R42, desc[UR12][R28.64+0xc] ;  /* 0x00000c0c1c2a7981 */ /* 0x000ea8000c1e1900 */
[----:B--2---:R-:W-:Y:S04]  /*1820*/  STG.E desc[UR12][R26.64+0xc], R42 ;  /* 0x00000c2a1a007986 */ /* 0x004fe8000c10190c */
[----:B------:R-:W2:Y:S04]  /*1830*/  LDG.E R44, desc[UR12][R28.64+0x10] ;  /* 0x0000100c1c2c7981 */ /* 0x000ea8000c1e1900 */
[----:B--2---:R-:W-:Y:S04]  /*1840*/  STG.E desc[UR12][R26.64+0x10], R44 ;  /* 0x0000102c1a007986 */ /* 0x004fe8000c10190c */
[----:B0-----:R-:W2:Y:S04]  /*1850*/  LDG.E R33, desc[UR12][R28.64+0x14] ;  /* 0x0000140c1c217981 */ /* 0x001ea8000c1e1900 */
[----:B--2---:R0:W-:Y:S04]  /*1860*/  STG.E desc[UR12][R26.64+0x14], R33 ;  /* 0x000014211a007986 */ /* 0x0041e8000c10190c */
[----:B0-----:R-:W2:Y:S04]  /*1870*/  LDG.E R33, desc[UR12][R28.64+0x18] ;  /* 0x0000180c1c217981 */ /* 0x001ea8000c1e1900 */
        /* <DEDUP_REMOVED lines=14> */
[----:B--2---:R0:W-:Y:S04]  /*1960*/  STG.E desc[UR12][R26.64+0x34], R43 ;  /* 0x0000342b1a007986 */ /* 0x0041e8000c10190c */
[----:B------:R-:W2:Y:S04]  /*1970*/  LDG.E R45, desc[UR12][R28.64+0x38] ;  /* 0x0000380c1c2d7981 */ /* 0x000ea8000c1e1900 */
[----:B--2---:R0:W-:Y:S04]  /*1980*/  STG.E desc[UR12][R26.64+0x38], R45 ;  /* 0x0000382d1a007986 */ /* 0x0041e8000c10190c */
[----:B------:R-:W2:Y:S01]  /*1990*/  LDG.E R42, desc[UR12][R28.64+0x3c] ;  /* 0x00003c0c1c2a7981 */ /* 0x000ea2000c1e1900 */
[----:B------:R-:W-:-:S04]  /*19a0*/  IADD3 R32, PT, PT, R32, 0x10, RZ ;  /* 0x0000001020207810 */ /* 0x000fc80007ffe0ff */
[----:B------:R-:W-:Y:S01]  /*19b0*/  ISETP.NE.AND P0, PT, R32, UR23, PT ;  /* 0x0000001720007c0c */ /* 0x000fe2000bf05270 */
[----:B--2---:R0:W-:-:S12]  /*19c0*/  STG.E desc[UR12][R26.64+0x3c], R42 ;  /* 0x00003c2a1a007986 */ /* 0x0041d8000c10190c */
[----:B------:R-:W-:Y:S05]  /*19d0*/  @P0 BRA `(.L_x_26) ;  /* 0xfffffffc00540947 */ /* 0x000fea000383ffff */
[----:B------:R-:W-:Y:S05]  /*19e0*/  BSYNC.RECONVERGENT B0 ;  /* 0x0000000000007941 */ /* 0x000fea0003800200 */
.L_x_25:
[----:B0-----:R-:W-:-:S07]  /*19f0*/  IMAD.U32 R33, RZ, RZ, UR23 ;  /* 0x00000017ff217e24 */ /* 0x001fce000f8e00ff */
.L_x_24:
[----:B------:R-:W-:-:S09]  /*1a00*/  UISETP.NE.AND UP0, UPT, UR20, URZ, UPT ;  /* 0x000000ff1400728c */ /* 0x000fd2000bf05270 */
[----:B------:R-:W-:Y:S05]  /*1a10*/  BRA.U !UP0, `(.L_x_27) ;  /* 0x0000000508187547 */ /* 0x000fea000b800000 */
[----:B------:R-:W-:Y:S02]  /*1a20*/  UIADD3 UR7, UPT, UPT, UR20, -0x1, URZ ;  /* 0xffffffff14077890 */ /* 0x000fe4000fffe0ff */
[----:B------:R-:W-:Y:S02]  /*1a30*/  UISETP.NE.AND UP1, UPT, UR21, URZ, UPT ;  /* 0x000000ff1500728c */ /* 0x000fe4000bf25270 */
[----:B------:R-:W-:-:S09]  /*1a40*/  UISETP.GE.U32.AND UP0, UPT, UR7, 0x7, UPT ;  /* 0x000000070700788c */ /* 0x000fd2000bf06070 */
[----:B------:R-:W-:Y:S05]  /*1a50*/  BRA.U !UP0, `(.L_x_28) ;  /* 0x0000000108647547 */ /* 0x000fea000b800000 */
[----:B------:R-:W0:Y:S01]  /*1a60*/  LDCU.64 UR8, c[0x0][0x388] ;  /* 0x00007100ff0877ac */ /* 0x000e220008000a00 */
        /* <DEDUP_REMOVED lines=21> */
[----:B------:R-:W2:Y:S01]  /*1bc0*/  LDG.E R45, desc[UR12][R28.64+0x1c] ;  /* 0x00001c0c1c2d7981 */ /* 0x000ea2000c1e1900 */
[----:B------:R-:W-:-:S03]  /*1bd0*/  IADD3 R33, PT, PT, R33, 0x8, RZ ;  /* 0x0000000821217810 */ /* 0x000fc60007ffe0ff */
[----:B--2---:R0:W-:Y:S04]  /*1be0*/  STG.E desc[UR12][R26.64+0x1c], R45 ;  /* 0x00001c2d1a007986 */ /* 0x0041e8000c10190c */
.L_x_28:
[----:B------:R-:W-:Y:S05]  /*1bf0*/  BRA.U !UP1, `(.L_x_27) ;  /* 0x0000000109a07547 */ /* 0x000fea000b800000 */
[----:B------:R-:W-:Y:S02]  /*1c00*/  UIADD3 UR7, UPT, UPT, UR21, -0x1, URZ ;  /* 0xffffffff15077890 */ /* 0x000fe4000fffe0ff */
[----:B------:R-:W-:Y:S02]  /*1c10*/  UISETP.NE.AND UP1, UPT, UR5, URZ, UPT ;  /* 0x000000ff0500728c */ /* 0x000fe4000bf25270 */
[----:B------:R-:W-:-:S09]  /*1c20*/  UISETP.GE.U32.AND UP0, UPT, UR7, 0x3, UPT ;  /* 0x000000030700788c */ /* 0x000fd2000bf06070 */
[----:B------:R-:W-:Y:S05]  /*1c30*/  BRA.U !UP0, `(.L_x_29) ;  /* 0x0000000108447547 */ /* 0x000fea000b800000 */
[----:B------:R-:W1:Y:S01]  /*1c40*/  LDCU.64 UR8, c[0x0][0x388] ;  /* 0x00007100ff0877ac */ /* 0x000e620008000a00 */
[----:B0-----:R-:W-:-:S05]  /*1c50*/  IMAD R26, R36, R41, R33 ;  /* 0x00000029241a7224 */ /* 0x001fca00078e0221 */
[----:B------:R-:W-:-:S04]  /*1c60*/  IADD3 R27, P0, PT, R31, R26, RZ ;  /* 0x0000001a1f1b7210 */ /* 0x000fc80007f1e0ff */
[----:B------:R-:W-:Y:S02]  /*1c70*/  LEA.HI.X.SX32 R26, R26, R39, 0x1, P0 ;  /* 0x000000271a1a7211 */ /* 0x000fe400000f0eff */
[----:B-1----:R-:W-:-:S04]  /*1c80*/  LEA R28, P0, R27, UR8, 0x2 ;  /* 0x000000081b1c7c11 */ /* 0x002fc8000f8010ff */
[----:B------:R-:W-:-:S05]  /*1c90*/  LEA.HI.X R29, R27, UR9, R26, 0x2, P0 ;  /* 0x000000091b1d7c11 */ /* 0x000fca00080f141a */
[----:B------:R-:W2:Y:S01]  /*1ca0*/  LDG.E R43, desc[UR12][R28.64] ;  /* 0x0000000c1c2b7981 */ /* 0x000ea2000c1e1900 */
[----:B------:R-:W-:-:S04]  /*1cb0*/  IMAD R27, R34, R41, R33 ;  /* 0x00000029221b7224 */ /* 0x000fc800078e0221 */
[----:B------:R-:W-:-:S05]  /*1cc0*/  IMAD.WIDE R26, R27, 0x4, R20 ;  /* 0x000000041b1a7825 */ /* 0x000fca00078e0214 */
[----:B--2---:R1:W-:Y:S04]  /*1cd0*/  STG.E desc[UR12][R26.64], R43 ;  /* 0x0000002b1a007986 */ /* 0x0043e8000c10190c */
[----:B------:R-:W2:Y:S04]  /*1ce0*/  LDG.E R45, desc[UR12][R28.64+0x4] ;  /* 0x0000040c1c2d7981 */ /* 0x000ea8000c1e1900 */
[----:B--2---:R1:W-:Y:S04]  /*1cf0*/  STG.E desc[UR12][R26.64+0x4], R45 ;  /* 0x0000042d1a007986 */ /* 0x0043e8000c10190c */
[----:B------:R-:W2:Y:S04]  /*1d00*/  LDG.E R32, desc[UR12][R28.64+0x8] ;  /* 0x0000080c1c207981 */ /* 0x000ea8000c1e1900 */
[----:B--2---:R1:W-:Y:S04]  /*1d10*/  STG.E desc[UR12][R26.64+0x8], R32 ;  /* 0x000008201a007986 */ /* 0x0043e8000c10190c */
[----:B------:R-:W2:Y:S01]  /*1d20*/  LDG.E R42, desc[UR12][R28.64+0xc] ;  /* 0x00000c0c1c2a7981 */ /* 0x000ea2000c1e1900 */
[----:B------:R-:W-:-:S03]  /*1d30*/  VIADD R33, R33, 0x4 ;  /* 0x0000000421217836 */ /* 0x000fc60000000000 */
[----:B--2---:R1:W-:Y:S04]  /*1d40*/  STG.E desc[UR12][R26.64+0xc], R42 ;  /* 0x00000c2a1a007986 */ /* 0x0043e8000c10190c */
.L_x_29:
[----:B------:R-:W-:Y:S05]  /*1d50*/  BRA.U !UP1, `(.L_x_27) ;  /* 0x0000000109487547 */ /* 0x000fea000b800000 */
[----:B------:R-:W2:Y:S01]  /*1d60*/  LDCU.64 UR8, c[0x0][0x388] ;  /* 0x00007100ff0877ac */ /* 0x000ea20008000a00 */
[----:B01----:R-:W-:-:S05]  /*1d70*/  IMAD R26, R36, R41, R33 ;  /* 0x00000029241a7224 */ /* 0x003fca00078e0221 */
[----:B------:R-:W-:-:S04]  /*1d80*/  IADD3 R27, P0, PT, R31, R26, RZ ;  /* 0x0000001a1f1b7210 */ /* 0x000fc80007f1e0ff */
[----:B------:R-:W-:Y:S02]  /*1d90*/  LEA.HI.X.SX32 R28, R26, R39, 0x1, P0 ;  /* 0x000000271a1c7211 */ /* 0x000fe400000f0eff */
[----:B--2---:R-:W-:-:S04]  /*1da0*/  LEA R26, P0, R27, UR8, 0x2 ;  /* 0x000000081b1a7c11 */ /* 0x004fc8000f8010ff */
[----:B------:R-:W-:-:S05]  /*1db0*/  LEA.HI.X R27, R27, UR9, R28, 0x2, P0 ;  /* 0x000000091b1b7c11 */ /* 0x000fca00080f141c */
[----:B------:R-:W2:Y:S01]  /*1dc0*/  LDG.E R43, desc[UR12][R26.64] ;  /* 0x0000000c1a2b7981 */ /* 0x000ea2000c1e1900 */
[----:B------:R-:W-:Y:S01]  /*1dd0*/  IMAD R29, R34, R41, R33 ;  /* 0x00000029221d7224 */ /* 0x000fe200078e0221 */
[----:B------:R-:W-:-:S03]  /*1de0*/  UISETP.NE.AND UP0, UPT, UR5, 0x1, UPT ;  /* 0x000000010500788c */ /* 0x000fc6000bf05270 */
[----:B------:R-:W-:-:S05]  /*1df0*/  IMAD.WIDE R28, R29, 0x4, R20 ;  /* 0x000000041d1c7825 */ /* 0x000fca00078e0214 */
[----:B--2---:R2:W-:Y:S01]  /*1e00*/  STG.E desc[UR12][R28.64], R43 ;  /* 0x0000002b1c007986 */ /* 0x0045e2000c10190c */
[----:B------:R-:W-:Y:S05]  /*1e10*/  BRA.U !UP0, `(.L_x_27) ;  /* 0x0000000108187547 */ /* 0x000fea000b800000 */
[----:B------:R-:W3:Y:S01]  /*1e20*/  LDG.E R33, desc[UR12][R26.64+0x4] ;  /* 0x0000040c1a217981 */ /* 0x000ee2000c1e1900 */
[----:B------:R-:W-:-:S03]  /*1e30*/  UISETP.NE.AND UP0, UPT, UR5, 0x2, UPT ;  /* 0x000000020500788c */ /* 0x000fc6000bf05270 */
[----:B---3--:R3:W-:Y:S06]  /*1e40*/  STG.E desc[UR12][R28.64+0x4], R33 ;  /* 0x000004211c007986 */ /* 0x0087ec000c10190c */
[----:B------:R-:W-:Y:S05]  /*1e50*/  BRA.U !UP0, `(.L_x_27) ;  /* 0x0000000108087547 */ /* 0x000fea000b800000 */
[----:B------:R-:W4:Y:S04]  /*1e60*/  LDG.E R27, desc[UR12][R26.64+0x8] ;  /* 0x0000080c1a1b7981 */ /* 0x000f28000c1e1900 */
[----:B----4-:R4:W-:Y:S02]  /*1e70*/  STG.E desc[UR12][R28.64+0x8], R27 ;  /* 0x0000081b1c007986 */ /* 0x0109e4000c10190c */
.L_x_27:
[----:B---3--:R-:W3:Y:S02]  /*1e80*/  LDC R33, c[0x0][0x3c4] ;  /* 0x0000f100ff217b82 */ /* 0x008ee40000000800 */
[----:B---3--:R-:W-:-:S13]  /*1e90*/  ISETP.GT.AND P0, PT, R33, RZ, PT ;  /* 0x000000ff2100720c */ /* 0x008fda0003f04270 */
[----:B------:R-:W-:Y:S05]  /*1ea0*/  @!P0 BRA `(.L_x_30) ;  /* 0x0000000400f08947 */ /* 0x000fea0003800000 */
[----:B------:R-:W-:Y:S01]  /*1eb0*/  UISETP.GE.U32.AND UP0, UPT, UR17, 0xf, UPT ;  /* 0x0000000f1100788c */ /* 0x000fe2000bf06070 */
[----:B-1----:R-:W-:-:S08]  /*1ec0*/  MOV R32, RZ ;  /* 0x000000ff00207202 */ /* 0x002fd00000000f00 */
[----:B------:R-:W-:Y:S05]  /*1ed0*/  BRA.U !UP0, `(.L_x_31) ;  /* 0x0000000108c07547 */ /* 0x000fea000b800000 */
[----:B------:R-:W-:Y:S01]  /*1ee0*/  BSSY.RECONVERGENT B0, `(.L_x_32) ;  /* 0x000002e000007945 */ /* 0x000fe20003800200 */
[----:B------:R-:W-:-:S07]  /*1ef0*/  IMAD.MOV.U32 R32, RZ, RZ, RZ ;  /* 0x000000ffff207224 */ /* 0x000fce00078e00ff */
.L_x_33:
[----:B------:R-:W2:Y:S01]  /*1f00*/  LDCU.64 UR8, c[0x0][0x390] ;  /* 0x00007200ff0877ac */ /* 0x000ea20008000a00 */
[----:B01--4-:R-:W-:-:S05]  /*1f10*/  IMAD R27, R36, R33, R32 ;  /* 0x00000021241b7224 */ /* 0x013fca00078e0220 */
[----:B------:R-:W-:-:S04]  /*1f20*/  IADD3 R26, P0, PT, R40, R27, RZ ;  /* 0x0000001b281a7210 */ /* 0x000fc80007f1e0ff */
[----:B------:R-:W-:Y:S02]  /*1f30*/  LEA.HI.X.SX32 R27, R27, R38, 0x1, P0 ;  /* 0x000000261b1b7211 */ /* 0x000fe400000f0eff */
[----:B--2---:R-:W-:-:S04]  /*1f40*/  LEA R28, P0, R26, UR8, 0x2 ;  /* 0x000000081a1c7c11 */ /* 0x004fc8000f8010ff */
[----:B------:R-:W-:-:S05]  /*1f50*/  LEA.HI.X R29, R26, UR9, R27, 0x2, P0 ;  /* 0x000000091a1d7c11 */ /* 0x000fca00080f141b */
[----:B------:R-:W2:Y:S01]  /*1f60*/  LDG.E R41, desc[UR12][R28.64] ;  /* 0x0000000c1c297981 */ /* 0x000ea2000c1e1900 */
[----:B------:R-:W-:Y:S02]  /*1f70*/  HFMA2 R27, -RZ, RZ, 0, 2.384185791015625e-07 ;  /* 0x00000004ff1b7431 */ /* 0x000fe400000001ff */
[----:B------:R-:W-:-:S04]  /*1f80*/  IMAD R26, R34, R33, R32 ;  /* 0x00000021221a7224 */ /* 0x000fc800078e0220 */
[----:B------:R-:W-:-:S05]  /*1f90*/  IMAD.WIDE R26, R26, R27, UR14 ;  /* 0x0000000e1a1a7e25 */ /* 0x000fca000f8e021b */
        /* <DEDUP_REMOVED lines=30> */
[----:B------:R-:W-:-:S05]  /*2180*/  VIADD R32, R32, 0x10 ;  /* 0x0000001020207836 */ /* 0x000fca0000000000 */
[----:B------:R-:W-:Y:S01]  /*2190*/  ISETP.NE.AND P0, PT, R32, UR22, PT ;  /* 0x0000001620007c0c */ /* 0x000fe2000bf05270 */
[----:B--2---:R1:W-:-:S12]  /*21a0*/  STG.E desc[UR12][R26.64+0x3c], R42 ;  /* 0x00003c2a1a007986 */ /* 0x0043d8000c10190c */
[----:B------:R-:W-:Y:S05]  /*21b0*/  @P0 BRA `(.L_x_33) ;  /* 0xfffffffc00500947 */ /* 0x000fea000383ffff */
[----:B------:R-:W-:Y:S05]  /*21c0*/  BSYNC.RECONVERGENT B0 ;  /* 0x0000000000007941 */ /* 0x000fea0003800200 */
.L_x_32:
[----:B------:R-:W-:-:S07]  /*21d0*/  MOV R32, UR22 ;  /* 0x0000001600207c02 */ /* 0x000fce0008000f00 */
.L_x_31:
[----:B------:R-:W-:-:S09]  /*21e0*/  UISETP.NE.AND UP0, UPT, UR18, URZ, UPT ;  /* 0x000000ff1200728c */ /* 0x000fd2000bf05270 */
[----:B------:R-:W-:Y:S05]  /*21f0*/  BRA.U !UP0, `(.L_x_30) ;  /* 0x00000005081c7547 */ /* 0x000fea000b800000 */
[----:B------:R-:W-:Y:S02]  /*2200*/  UISETP.GE.U32.AND UP0, UPT, UR24, 0x7, UPT ;  /* 0x000000071800788c */ /* 0x000fe4000bf06070 */
[----:B------:R-:W-:-:S07]  /*2210*/  UISETP.NE.AND UP1, UPT, UR19, URZ, UPT ;  /* 0x000000ff1300728c */ /* 0x000fce000bf25270 */
[----:B------:R-:W-:Y:S05]  /*2220*/  BRA.U !UP0, `(.L_x_34) ;  /* 0x0000000108687547 */ /* 0x000fea000b800000 */
[----:B------:R-:W3:Y:S01]  /*2230*/  LDCU.64 UR8, c[0x0][0x390] ;  /* 0x00007200ff0877ac */ /* 0x000ee20008000a00 */
[----:B01--4-:R-:W-:-:S05]  /*2240*/  IMAD R27, R36, R33, R32 ;  /* 0x00000021241b7224 */ /* 0x013fca00078e0220 */
[----:B--2---:R-:W-:-:S04]  /*2250*/  IADD3 R28, P0, PT, R40, R27, RZ ;  /* 0x0000001b281c7210 */ /* 0x004fc80007f1e0ff */
[----:B------:R-:W-:Y:S02]  /*2260*/  LEA.HI.X.SX32 R27, R27, R38, 0x1, P0 ;  /* 0x000000261b1b7211 */ /* 0x000fe400000f0eff */
[----:B---3--:R-:W-:-:S04]  /*2270*/  LEA R26, P0, R28, UR8, 0x2 ;  /* 0x000000081c1a7c11 */ /* 0x008fc8000f8010ff */
[----:B------:R-:W-:-:S05]  /*2280*/  LEA.HI.X R27, R28, UR9, R27, 0x2, P0 ;  /* 0x000000091c1b7c11 */ /* 0x000fca00080f141b */
[----:B------:R-:W2:Y:S01]  /*2290*/  LDG.E R41, desc[UR12][R26.64] ;  /* 0x0000000c1a297981 */ /* 0x000ea2000c1e1900 */
[----:B------:R-:W-:Y:S02]  /*22a0*/  IMAD.MOV.U32 R29, RZ, RZ, 0x4 ;  /* 0x00000004ff1d7424 */ /* 0x000fe400078e00ff */
        /* <DEDUP_REMOVED lines=18> */
.L_x_34:
[----:B------:R-:W-:Y:S05]  /*23d0*/  BRA.U !UP1, `(.L_x_30) ;  /* 0x0000000109a47547 */ /* 0x000fea000b800000 */
[----:B------:R-:W-:Y:S02]  /*23e0*/  UISETP.GE.U32.AND UP0, UPT, UR25, 0x3, UPT ;  /* 0x000000031900788c */ /* 0x000fe4000bf06070 */
[----:B------:R-:W-:-:S07]  /*23f0*/  UISETP.NE.AND UP1, UPT, UR4, URZ, UPT ;  /* 0x000000ff0400728c */ /* 0x000fce000bf25270 */
[----:B------:R-:W-:Y:S05]  /*2400*/  BRA.U !UP0, `(.L_x_35) ;  /* 0x0000000108487547 */ /* 0x000fea000b800000 */
[----:B------:R-:W5:Y:S01]  /*2410*/  LDCU.64 UR8, c[0x0][0x390] ;  /* 0x00007200ff0877ac */ /* 0x000f620008000a00 */
[----:B01--4-:R-:W-:-:S05]  /*2420*/  IMAD R27, R36, R33, R32 ;  /* 0x00000021241b7224 */ /* 0x013fca00078e0220 */
[----:B--23--:R-:W-:-:S04]  /*2430*/  IADD3 R28, P0, PT, R40, R27, RZ ;  /* 0x0000001b281c7210 */ /* 0x00cfc80007f1e0ff */
[----:B------:R-:W-:Y:S02]  /*2440*/  LEA.HI.X.SX32 R27, R27, R38, 0x1, P0 ;  /* 0x000000261b1b7211 */ /* 0x000fe400000f0eff */
[----:B-----5:R-:W-:-:S04]  /*2450*/  LEA R26, P0, R28, UR8, 0x2 ;  /* 0x000000081c1a7c11 */ /* 0x020fc8000f8010ff */
[----:B------:R-:W-:-:S05]  /*2460*/  LEA.HI.X R27, R28, UR9, R27, 0x2, P0 ;  /* 0x000000091c1b7c11 */ /* 0x000fca00080f141b */
[----:B------:R-:W2:Y:S01]  /*2470*/  LDG.E R41, desc[UR12][R26.64] ;  /* 0x0000000c1a297981 */ /* 0x000ea2000c1e1900 */
[----:B------:R-:W-:Y:S02]  /*2480*/  IMAD.MOV.U32 R29, RZ, RZ, 0x4 ;  /* 0x00000004ff1d7424 */ /* 0x000fe400078e00ff */
[----:B------:R-:W-:-:S04]  /*2490*/  IMAD R28, R34, R33, R32 ;  /* 0x00000021221c7224 */ /* 0x000fc800078e0220 */
        /* <DEDUP_REMOVED lines=9> */
.L_x_35:
        /* <DEDUP_REMOVED lines=8> */
[----:B------:R-:W-:Y:S01]  /*25b0*/  IMAD.MOV.U32 R29, RZ, RZ, 0x4 ;  /* 0x00000004ff1d7424 */ /* 0x000fe200078e00ff */
[----:B------:R-:W-:Y:S01]  /*25c0*/  UISETP.NE.AND UP0, UPT, UR4, 0x1, UPT ;  /* 0x000000010400788c */ /* 0x000fe2000bf05270 */
[----:B------:R-:W-:-:S04]  /*25d0*/  IMAD R28, R34, R33, R32 ;  /* 0x00000021221c7224 */ /* 0x000fc800078e0220 */
[----:B------:R-:W-:-:S05]  /*25e0*/  IMAD.WIDE R28, R28, R29, UR14 ;  /* 0x0000000e1c1c7e25 */ /* 0x000fca000f8e021d */
[----:B--2---:R0:W-:Y:S01]  /*25f0*/  STG.E desc[UR12][R28.64], R41 ;  /* 0x000000291c007986 */ /* 0x0041e2000c10190c */
[----:B------:R-:W-:Y:S05]  /*2600*/  BRA.U !UP0, `(.L_x_30) ;  /* 0x0000000108187547 */ /* 0x000fea000b800000 */
[----:B------:R-:W2:Y:S01]  /*2610*/  LDG.E R33, desc[UR12][R26.64+0x4] ;  /* 0x0000040c1a217981 */ /* 0x000ea2000c1e1900 */
[----:B------:R-:W-:-:S06]  /*2620*/  UISETP.NE.AND UP0, UPT, UR4, 0x2, UPT ;  /* 0x000000020400788c */ /* 0x000fcc000bf05270 */
[----:B------:R-:W-:Y:S01]  /*2630*/  PLOP3.LUT P0, PT, PT, PT, UP0, 0x80, 0x8 ;  /* 0x000000000008781c */ /* 0x000fe20003f0f008 */
[----:B--2---:R1:W-:-:S12]  /*2640*/  STG.E desc[UR12][R28.64+0x4], R33 ;  /* 0x000004211c007986 */ /* 0x0043d8000c10190c */
[----:B0-----:R-:W2:Y:S04]  /*2650*/  @P0 LDG.E R41, desc[UR12][R26.64+0x8] ;  /* 0x0000080c1a290981 */ /* 0x001ea8000c1e1900 */
[----:B--2---:R1:W-:Y:S02]  /*2660*/  @P0 STG.E desc[UR12][R28.64+0x8], R41 ;  /* 0x000008291c000986 */ /* 0x0043e4000c10190c */
.L_x_30:
[----:B------:R-:W2:Y:S01]  /*2670*/  LDCU.64 UR8, c[0x0][0x398] ;  /* 0x00007300ff0877ac */ /* 0x000ea20008000a00 */
[----:B01----:R-:W-:Y:S01]  /*2680*/  SHF.R.S32.HI R26, RZ, 0x1f, R36 ;  /* 0x0000001fff1a7819 */ /* 0x003fe20000011424 */
[----:B------:R-:W-:Y:S01]  /*2690*/  USHF.R.S32.HI UR7, URZ, 0x1f, UR6 ;  /* 0x0000001fff077899 */ /* 0x000fe20008011406 */
[----:B--234-:R-:W-:Y:S01]  /*26a0*/  MOV R29, UR8 ;  /* 0x00000008001d7c02 */ /* 0x01cfe20008000f00 */
[----:B------:R-:W-:-:S03]  /*26b0*/  IMAD.U32 R27, RZ, RZ, UR9 ;  /* 0x00000009ff1b7e24 */ /* 0x000fc6000f8e00ff */
        /* <DEDUP_REMOVED lines=8> */
.L_x_23:
[----:B------:R-:W1:Y:S01]  /*2740*/  LDCU UR7, c[0x0][0x3b8] ;  /* 0x00007700ff0777ac */ /* 0x000e620008000800 */
[----:B0-----:R-:W-:-:S04]  /*2750*/  IADD3 R36, PT, PT, R36, UR16, RZ ;  /* 0x0000001024247c10 */ /* 0x001fc8000fffe0ff */
[----:B-1----:R-:W-:-:S13]  /*2760*/  ISETP.GE.AND P0, PT, R36, UR7, PT ;  /* 0x0000000724007c0c */ /* 0x002fda000bf06270 */
[----:B------:R-:W-:Y:S05]  /*2770*/  @!P0 BRA `(.L_x_36) ;  /* 0xffffffec00088947 */ /* 0x000fea000383ffff */
.L_x_10:
[----:B------:R-:W0:Y:S01]  /*2780*/  S2R R0, SR_TID.X ;  /* 0x0000000000007919 */ /* 0x000e220000002100 */
[----:B------:R-:W-:Y:S05]  /*2790*/  WARPSYNC.ALL ;  /* 0x0000000000007948 */ /* 0x000fea0003800000 */
[----:B------:R-:W-:Y:S06]  /*27a0*/  BAR.SYNC.DEFER_BLOCKING 0x0 ;  /* 0x0000000000007b1d */ /* 0x000fec0000010000 */
[----:B------:R-:W-:Y:S01]  /*27b0*/  BSSY.RECONVERGENT B0, `(.L_x_37) ;  /* 0x0000414000007945 */ /* 0x000fe20003800200 */
[----:B0-----:R-:W-:-:S13]  /*27c0*/  ISETP.NE.AND P0, PT, R0, RZ, PT ;  /* 0x000000ff0000720c */ /* 0x001fda0003f05270 */
[----:B------:R-:W-:Y:S05]  /*27d0*/  @P0 BRA `(.L_x_38) ;  /* 0x0000004000440947 */ /* 0x000fea0003800000 */
[----:B------:R-:W0:Y:S01]  /*27e0*/  S2UR UR8, SR_CgaCtaId ;  /* 0x00000000000879c3 */ /* 0x000e220000008800 */
[----:B------:R-:W-:Y:S02]  /*27f0*/  UMOV UR7, 0x400 ;  /* 0x0000040000077882 */ /* 0x000fe40000000000 */
[----:B0-----:R-:W-:-:S09]  /*2800*/  ULEA UR7, UR8, UR7, 0x18 ;  /* 0x0000000708077291 */ /* 0x001fd2000f8ec0ff */
[----:B------:R-:W0:Y:S02]  /*2810*/  LDS R0, [UR7] ;  /* 0x00000007ff007984 */ /* 0x000e240008000800 */
[----:B0-----:R-:W-:-:S13]  /*2820*/  ISETP.NE.AND P0, PT, R0, RZ, PT ;  /* 0x000000ff0000720c */ /* 0x001fda0003f05270 */
[----:B------:R-:W0:Y:S02]  /*2830*/  @!P0 LDC.64 R2, c[0x0][0x3f0] ;  /* 0x0000fc00ff028b82 */ /* 0x000e240000000a00 */
[----:B0-----:R-:W-:-:S04]  /*2840*/  @!P0 IADD3 R2, P1, PT, R30, R2, RZ ;  /* 0x000000021e028210 */ /* 0x001fc80007f3e0ff */
[----:B------:R-:W-:-:S05]  /*2850*/  @!P0 LEA.HI.X.SX32 R3, R30, R3, 0x1, P1 ;  /* 0x000000031e038211 */ /* 0x000fca00008f0eff */
[----:B------:R0:W-:Y:S01]  /*2860*/  @!P0 STG.E.U8 desc[UR12][R2.64], RZ ;  /* 0x000000ff02008986 */ /* 0x0001e2000c10110c */
[----:B------:R-:W-:Y:S05]  /*2870*/  @!P0 BRA `(.L_x_38) ;  /* 0x00000040001c8947 */ /* 0x000fea0003800000 */
[----:B0-----:R-:W0:Y:S02]  /*2880*/  LDC R3, c[0x0][0x3bc] ;  /* 0x0000ef00ff037b82 */ /* 0x001e240000000800 */
[----:B0-----:R-:W-:-:S13]  /*2890*/  ISETP.GE.U32.AND P1, PT, R0, R3, PT ;  /* 0x000000030000720c */ /* 0x001fda0003f26070 */
[----:B------:R-:W-:Y:S05]  /*28a0*/  @P1 BRA `(.L_x_38) ;  /* 0x0000004000101947 */ /* 0x000fea0003800000 */
[----:B------:R-:W0:Y:S02]  /*28b0*/  LDCU UR7, c[0x0][0x3c0] ;  /* 0x00007800ff0777ac */ /* 0x000e240008000800 */
[----:B0-----:R-:W-:-:S09]  /*28c0*/  UISETP.GE.AND UP0, UPT, UR7, 0x1, UPT ;  /* 0x000000010700788c */ /* 0x001fd2000bf06270 */
[----:B------:R-:W-:Y:S05]  /*28d0*/  BRA.U !UP0, `(.L_x_39) ;  /* 0x0000001908cc7547 */ /* 0x000fea000b800000 */
[----:B------:R-:W-:Y:S01]  /*28e0*/  IMAD.MOV.U32 R3, RZ, RZ, RZ ;  /* 0x000000ffff037224 */ /* 0x000fe200078e00ff */
[----:B------:R-:W-:-:S07]  /*28f0*/  MOV R2, R0 ;  /* 0x0000000000027202 */ /* 0x000fce0000000f00 */
.L_x_50:
[-C--:B0-----:R-:W-:Y:S02]  /*2900*/  IABS R7, R0.reuse ;  /* 0x0000000000077213 */ /* 0x081fe40000000000 */
[----:B------:R-:W-:Y:S02]  /*2910*/  IABS R10, R0 ;  /* 0x00000000000a7213 */ /* 0x000fe40000000000 */
[----:B------:R-:W0:Y:S01]  /*2920*/  I2F.RP R6, R7 ;  /* 0x0000000700067306 */ /* 0x000e220000209400 */
[----:B------:R-:W-:Y:S02]  /*2930*/  ISETP.GE.AND P1, PT, R3, RZ, PT ;  /* 0x000000ff0300720c */ /* 0x000fe40003f26270 */
[----:B------:R-:W-:-:S05]  /*2940*/  ISETP.NE.AND P2, PT, R0, RZ, PT ;  /* 0x000000ff0000720c */ /* 0x000fca0003f45270 */
[----:B0-----:R-:W0:Y:S02]  /*2950*/  MUFU.RCP R6, R6 ;  /* 0x0000000600067308 */ /* 0x001e240000001000 */
[----:B0-----:R-:W-:Y:S01]  /*2960*/  VIADD R4, R6, 0xffffffe ;  /* 0x0ffffffe06047836 */ /* 0x001fe20000000000 */
[----:B------:R-:W-:-:S05]  /*2970*/  IABS R6, R3 ;  /* 0x0000000300067213 */ /* 0x000fca0000000000 */
[----:B------:R0:W1:Y:S02]  /*2980*/  F2I.FTZ.U32.TRUNC.NTZ R5, R4 ;  /* 0x0000000400057305 */ /* 0x000064000021f000 */
[----:B0-----:R-:W-:Y:S01]  /*2990*/  HFMA2 R4, -RZ, RZ, 0, 0 ;  /* 0x00000000ff047431 */ /* 0x001fe200000001ff */
[----:B-1----:R-:W-:-:S05]  /*29a0*/  IADD3 R8, PT, PT, RZ, -R5, RZ ;  /* 0x80000005ff087210 */ /* 0x002fca0007ffe0ff */
[----:B------:R-:W-:Y:S02]  /*29b0*/  IMAD R9, R8, R7, RZ ;  /* 0x0000000708097224 */ /* 0x000fe400078e02ff */
[----:B------:R-:W-:Y:S02]  /*29c0*/  IMAD.MOV R8, RZ, RZ, -R10 ;  /* 0x000000ffff087224 */ /* 0x000fe400078e0a0a */
[----:B------:R-:W-:-:S06]  /*29d0*/  IMAD.HI.U32 R5, R5, R9, R4 ;  /* 0x0000000905057227 */ /* 0x000fcc00078e0004 */
[----:B------:R-:W-:-:S04]  /*29e0*/  IMAD.HI.U32 R5, R5, R6, RZ ;  /* 0x0000000605057227 */ /* 0x000fc800078e00ff */
[----:B------:R-:W-:Y:S02]  /*29f0*/  IMAD R4, R5, R8, R6 ;  /* 0x0000000805047224 */ /* 0x000fe400078e0206 */
[----:B---3--:R-:W-:Y:S01]  /*2a00*/  IMAD R15, R2, 0x3, RZ ;  /* 0x00000003020f7824 */ /* 0x008fe200078e02ff */
[----:B------:R-:W0:Y:S02]  /*2a10*/  LDC R5, c[0x0][0x3c0] ;  /* 0x0000f000ff057b82 */ /* 0x000e240000000800 */
[----:B------:R-:W-:-:S13]  /*2a20*/  ISETP.GT.U32.AND P0, PT, R7, R4, PT ;  /* 0x000000040700720c */ /* 0x000fda0003f04070 */
[----:B------:R-:W-:-:S05]  /*2a30*/  @!P0 IMAD.IADD R4, R4, 0x1, -R7 ;  /* 0x0000000104048824 */ /* 0x000fca00078e0a07 */
[----:B------:R-:W-:-:S13]  /*2a40*/  ISETP.GT.U32.AND P0, PT, R7, R4, PT ;  /* 0x000000040700720c */ /* 0x000fda0003f04070 */
[----:B------:R-:W-:-:S05]  /*2a50*/  @!P0 IADD3 R4, PT, PT, R4, -R7, RZ ;  /* 0x8000000704048210 */ /* 0x000fca0007ffe0ff */
[----:B------:R-:W-:Y:S01]  /*2a60*/  @!P1 IMAD.MOV R4, RZ, RZ, -R4 ;  /* 0x000000ffff049224 */ /* 0x000fe200078e0a04 */
[----:B------:R-:W-:-:S05]  /*2a70*/  @!P2 LOP3.LUT R4, RZ, R0, RZ, 0x33, !PT ;  /* 0x00000000ff04a212 */ /* 0x000fca00078e33ff */
[----:B------:R-:W-:-:S04]  /*2a80*/  IMAD R11, R4, 0x3, RZ ;  /* 0x00000003040b7824 */ /* 0x000fc800078e02ff */
[----:B------:R-:W-:-:S05]  /*2a90*/  IMAD.WIDE.U32 R10, R11, 0x4, R18 ;  /* 0x000000040b0a7825 */ /* 0x000fca00078e0012 */
[----:B------:R-:W2:Y:S01]  /*2aa0*/  LDG.E R9, desc[UR12][R10.64] ;  /* 0x0000000c0a097981 */ /* 0x000ea2000c1e1900 */
[C---:B------:R-:W-:Y:S01]  /*2ab0*/  IMAD.WIDE.U32 R6, R15.reuse, 0x4, R18 ;  /* 0x000000040f067825 */ /* 0x040fe200078e0012 */
[----:B------:R-:W-:-:S04]  /*2ac0*/  IADD3 R13, PT, PT, R15, 0x1, RZ ;  /* 0x000000010f0d7810 */ /* 0x000fc80007ffe0ff */
[----:B--2---:R1:W-:Y:S04]  /*2ad0*/  STG.E desc[UR12][R6.64], R9 ;  /* 0x0000000906007986 */ /* 0x0043e8000c10190c */
[----:B------:R-:W2:Y:S01]  /*2ae0*/  LDG.E R25, desc[UR12][R10.64+0x4] ;  /* 0x0000040c0a197981 */ /* 0x000ea2000c1e1900 */
[----:B------:R-:W-:-:S04]  /*2af0*/  IMAD.WIDE.U32 R12, R13, 0x4, R18 ;  /* 0x000000040d0c7825 */ /* 0x000fc800078e0012 */
[----:B------:R-:W-:Y:S01]  /*2b00*/  VIADD R15, R15, 0x2 ;  /* 0x000000020f0f7836 */ /* 0x000fe20000000000 */
[----:B--2---:R2:W-:Y:S04]  /*2b10*/  STG.E desc[UR12][R12.64], R25 ;  /* 0x000000190c007986 */ /* 0x0045e8000c10190c */
[----:B------:R-:W3:Y:S01]  /*2b20*/  LDG.E R27, desc[UR12][R10.64+0x8] ;  /* 0x0000080c0a1b7981 */ /* 0x000ee2000c1e1900 */
[----:B------:R-:W-:Y:S01]  /*2b30*/  IMAD.WIDE.U32 R14, R15, 0x4, R18 ;  /* 0x000000040f0e7825 */ /* 0x000fe200078e0012 */
[----:B0-----:R-:W-:Y:S02]  /*2b40*/  ISETP.GE.U32.AND P0, PT, R5, 0x10, PT ;  /* 0x000000100500780c */ /* 0x001fe40003f06070 */
[----:B-1----:R-:W-:Y:S01]  /*2b50*/  MOV R7, RZ ;  /* 0x000000ff00077202 */ /* 0x002fe20000000f00 */
[----:B------:R-:W-:Y:S01]  /*2b60*/  IMAD R8, R4, R5, RZ ;  /* 0x0000000504087224 */ /* 0x000fe200078e02ff */
[----:B---3--:R2:W-:Y:S09]  /*2b70*/  STG.E desc[UR12][R14.64], R27 ;  /* 0x0000001b0e007986 */ /* 0x0085f2000c10190c */
[----:B------:R-:W-:Y:S05]  /*2b80*/  @!P0 BRA `(.L_x_40) ;  /* 0x00000004001c8947 */ /* 0x000fea0003800000 */
[----:B------:R-:W-:-:S07]  /*2b90*/  IMAD.MOV.U32 R9, RZ, RZ, RZ ;  /* 0x000000ffff097224 */ /* 0x000fce00078e00ff */
.L_x_41:
[----:B------:R-:W-:-:S05]  /*2ba0*/  IADD3 R7, PT, PT, R8, R9, RZ ;  /* 0x0000000908077210 */ /* 0x000fca0007ffe0ff */
[----:B------:R-:W-:-:S05]  /*2bb0*/  IMAD.WIDE.U32 R6, R7, 0x4, R20 ;  /* 0x0000000407067825 */ /* 0x000fca00078e0014 */
[----:B0-2---:R-:W2:Y:S01]  /*2bc0*/  LDG.E R27, desc[UR12][R6.64] ;  /* 0x0000000c061b7981 */ /* 0x005ea2000c1e1900 */
[----:B------:R-:W-:-:S04]  /*2bd0*/  IMAD R11, R2, R5, R9 ;  /* 0x00000005020b7224 */ /* 0x000fc800078e0209 */
[----:B------:R-:W-:-:S05]  /*2be0*/  IMAD.WIDE.U32 R12, R11, 0x4, R20 ;  /* 0x000000040b0c7825 */ /* 0x000fca00078e0014 */
[----:B--2---:R0:W-:Y:S04]  /*2bf0*/  STG.E desc[UR12][R12.64], R27 ;  /* 0x0000001b0c007986 */ /* 0x0041e8000c10190c */
[----:B------:R-:W2:Y:S01]  /*2c00*/  LDG.E R29, desc[UR12][R6.64+0x4] ;  /* 0x0000040c061d7981 */ /* 0x000ea2000c1e1900 */
[----:B------:R-:W-:-:S04]  /*2c10*/  VIADD R15, R11, 0x1 ;  /* 0x000000010b0f7836 */ /* 0x000fc80000000000 */
[----:B------:R-:W-:Y:S01]  /*2c20*/  IMAD.WIDE.U32 R14, R15, 0x4, R20 ;  /* 0x000000040f0e7825 */ /* 0x000fe200078e0014 */
[----:B------:R-:W-:-:S04]  /*2c30*/  IADD3 R25, PT, PT, R11, 0x2, RZ ;  /* 0x000000020b197810 */ /* 0x000fc80007ffe0ff */
[----:B--2---:R1:W-:Y:S04]  /*2c40*/  STG.E desc[UR12][R14.64], R29 ;  /* 0x0000001d0e007986 */ /* 0x0043e8000c10190c */
[----:B------:R-:W2:Y:S01]  /*2c50*/  LDG.E R31, desc[UR12][R6.64+0x8] ;  /* 0x0000080c061f7981 */ /* 0x000ea2000c1e1900 */
[----:B------:R-:W-:-:S04]  /*2c60*/  IMAD.WIDE.U32 R24, R25, 0x4, R20 ;  /* 0x0000000419187825 */ /* 0x000fc800078e0014 */
[----:B------:R-:W-:Y:S01]  /*2c70*/  VIADD R35, R11, 0x3 ;  /* 0x000000030b237836 */ /* 0x000fe20000000000 */
[----:B--2---:R2:W-:Y:S04]  /*2c80*/  STG.E desc[UR12][R24.64], R31 ;  /* 0x0000001f18007986 */ /* 0x0045e8000c10190c */
[----:B------:R-:W3:Y:S01]  /*2c90*/  LDG.E R33, desc[UR12][R6.64+0xc] ;  /* 0x00000c0c06217981 */ /* 0x000ee2000c1e1900 */
[----:B0-----:R-:W-:Y:S01]  /*2ca0*/  IMAD.WIDE.U32 R12, R35, 0x4, R20 ;  /* 0x00000004230c7825 */ /* 0x001fe200078e0014 */
[----:B------:R-:W-:-:S04]  /*2cb0*/  IADD3 R35, PT, PT, R11, 0x4, RZ ;  /* 0x000000040b237810 */ /* 0x000fc80007ffe0ff */
[----:B---3--:R0:W-:Y:S04]  /*2cc0*/  STG.E desc[UR12][R12.64], R33 ;  /* 0x000000210c007986 */ /* 0x0081e8000c10190c */
[----:B------:R-:W3:Y:S01]  /*2cd0*/  LDG.E R27, desc[UR12][R6.64+0x10] ;  /* 0x0000100c061b7981 */ /* 0x000ee2000c1e1900 */
[----:B-1----:R-:W-:-:S04]  /*2ce0*/  IMAD.WIDE.U32 R14, R35, 0x4, R20 ;  /* 0x00000004230e7825 */ /* 0x002fc800078e0014 */
[----:B------:R-:W-:Y:S01]  /*2cf0*/  VIADD R35, R11, 0x5 ;  /* 0x000000050b237836 */ /* 0x000fe20000000000 */
[----:B---3--:R1:W-:Y:S04]  /*2d00*/  STG.E desc[UR12][R14.64], R27 ;  /* 0x0000001b0e007986 */ /* 0x0083e8000c10190c */
[----:B------:R-:W3:Y:S01]  /*2d10*/  LDG.E R29, desc[UR12][R6.64+0x14] ;  /* 0x0000140c061d7981 */ /* 0x000ee2000c1e1900 */
[----:B--2---:R-:W-:Y:S01]  /*2d20*/  IMAD.WIDE.U32 R24, R35, 0x4, R20 ;  /* 0x0000000423187825 */ /* 0x004fe200078e0014 */
[----:B------:R-:W-:-:S04]  /*2d30*/  IADD3 R35, PT, PT, R11, 0x6, RZ ;  /* 0x000000060b237810 */ /* 0x000fc80007ffe0ff */
[----:B---3--:R2:W-:Y:S04]  /*2d40*/  STG.E desc[UR12][R24.64], R29 ;  /* 0x0000001d18007986 */ /* 0x0085e8000c10190c */
[----:B------:R-:W3:Y:S01]  /*2d50*/  LDG.E R31, desc[UR12][R6.64+0x18] ;  /* 0x0000180c061f7981 */ /* 0x000ee2000c1e1900 */
[----:B0-----:R-:W-:-:S04]  /*2d60*/  IMAD.WIDE.U32 R12, R35, 0x4, R20 ;  /* 0x00000004230c7825 */ /* 0x001fc800078e0014 */
[----:B------:R-:W-:Y:S01]  /*2d70*/  VIADD R35, R11, 0x7 ;  /* 0x000000070b237836 */ /* 0x000fe20000000000 */
[----:B---3--:R0:W-:Y:S04]  /*2d80*/  STG.E desc[UR12][R12.64], R31 ;  /* 0x0000001f0c007986 */ /* 0x0081e8000c10190c */
[----:B------:R-:W3:Y:S01]  /*2d90*/  LDG.E R33, desc[UR12][R6.64+0x1c] ;  /* 0x00001c0c06217981 */ /* 0x000ee2000c1e1900 */
[----:B-1----:R-:W-:Y:S01]  /*2da0*/  IMAD.WIDE.U32 R14, R35, 0x4, R20 ;  /* 0x00000004230e7825 */ /* 0x002fe200078e0014 */
[----:B------:R-:W-:-:S04]  /*2db0*/  IADD3 R35, PT, PT, R11, 0x8, RZ ;  /* 0x000000080b237810 */ /* 0x000fc80007ffe0ff */
[----:B---3--:R1:W-:Y:S04]  /*2dc0*/  STG.E desc[UR12][R14.64], R33 ;  /* 0x000000210e007986 */ /* 0x0083e8000c10190c */
[----:B------:R-:W3:Y:S01]  /*2dd0*/  LDG.E R27, desc[UR12][R6.64+0x20] ;  /* 0x0000200c061b7981 */ /* 0x000ee2000c1e1900 */
[----:B--2---:R-:W-:-:S04]  /*2de0*/  IMAD.WIDE.U32 R24, R35, 0x4, R20 ;  /* 0x0000000423187825 */ /* 0x004fc800078e0014 */
[----:B------:R-:W-:Y:S01]  /*2df0*/  VIADD R35, R11, 0x9 ;  /* 0x000000090b237836 */ /* 0x000fe20000000000 */
[----:B---3--:R2:W-:Y:S04]  /*2e00*/  STG.E desc[UR12][R24.64], R27 ;  /* 0x0000001b18007986 */ /* 0x0085e8000c10190c */
        /* <DEDUP_REMOVED lines=24> */
[----:B------:R-:W2:Y:S01]  /*2f90*/  LDG.E R33, desc[UR12][R6.64+0x3c] ;  /* 0x00003c0c06217981 */ /* 0x000ea2000c1e1900 */
[----:B------:R-:W-:Y:S01]  /*2fa0*/  IMAD.WIDE.U32 R10, R11, 0x4, R20 ;  /* 0x000000040b0a7825 */ /* 0x000fe200078e0014 */
[----:B------:R-:W-:-:S04]  /*2fb0*/  IADD3 R9, PT, PT, R9, 0x10, RZ ;  /* 0x0000001009097810 */ /* 0x000fc80007ffe0ff */
[----:B------:R-:W-:Y:S01]  /*2fc0*/  ISETP.NE.AND P0, PT, R9, UR23, PT ;  /* 0x0000001709007c0c */ /* 0x000fe2000bf05270 */
[----:B--2---:R0:W-:-:S12]  /*2fd0*/  STG.E desc[UR12][R10.64], R33 ;  /* 0x000000210a007986 */ /* 0x0041d8000c10190c */
[----:B------:R-:W-:Y:S05]  /*2fe0*/  @P0 BRA `(.L_x_41) ;  /* 0xfffffff800ec0947 */ /* 0x000fea000383ffff */
[----:B------:R-:W-:-:S07]  /*2ff0*/  IMAD.U32 R7, RZ, RZ, UR23 ;  /* 0x00000017ff077e24 */ /* 0x000fce000f8e00ff */
.L_x_40:
[----:B------:R-:W-:-:S09]  /*3000*/  UISETP.NE.AND UP0, UPT, UR20, URZ, UPT ;  /* 0x000000ff1400728c */ /* 0x000fd2000bf05270 */
[----:B------:R-:W-:Y:S05]  /*3010*/  BRA.U !UP0, `(.L_x_42) ;  /* 0x0000000508787547 */ /* 0x000fea000b800000 */
[----:B------:R-:W-:Y:S02]  /*3020*/  UIADD3 UR7, UPT, UPT, UR20, -0x1, URZ ;  /* 0xffffffff14077890 */ /* 0x000fe4000fffe0ff */
[----:B------:R-:W-:Y:S02]  /*3030*/  UISETP.NE.AND UP1, UPT, UR21, URZ, UPT ;  /* 0x000000ff1500728c */ /* 0x000fe4000bf25270 */
[----:B------:R-:W-:-:S09]  /*3040*/  UISETP.GE.U32.AND UP0, UPT, UR7, 0x7, UPT ;  /* 0x000000070700788c */ /* 0x000fd2000bf06070 */
[----:B------:R-:W-:Y:S05]  /*3050*/  BRA.U !UP0, `(.L_x_43) ;  /* 0x00000001089c7547 */ /* 0x000fea000b800000 */
[----:B0-2---:R-:W-:-:S05]  /*3060*/  IADD3 R13, PT, PT, R8, R7, RZ ;  /* 0x00000007080d7210 */ /* 0x005fca0007ffe0ff */
[----:B------:R-:W-:-:S05]  /*3070*/  IMAD.WIDE.U32 R12, R13, 0x4, R20 ;  /* 0x000000040d0c7825 */ /* 0x000fca00078e0014 */
[----:B------:R-:W2:Y:S01]  /*3080*/  LDG.E R27, desc[UR12][R12.64] ;  /* 0x0000000c0c1b7981 */ /* 0x000ea2000c1e1900 */
[----:B------:R-:W-:Y:S01]  /*3090*/  IADD3 R11, P0, PT, R8, R7, RZ ;  /* 0x00000007080b7210 */ /* 0x000fe20007f1e0ff */
[----:B------:R-:W-:-:S04]  /*30a0*/  IMAD R9, R2, R5, R7 ;  /* 0x0000000502097224 */ /* 0x000fc800078e0207 */
[----:B------:R-:W-:Y:S01]  /*30b0*/  IMAD.X R6, RZ, RZ, RZ, P0 ;  /* 0x000000ffff067224 */ /* 0x000fe200000e06ff */
[----:B------:R-:W-:Y:S01]  /*30c0*/  LEA R10, P0, R11, R20, 0x2 ;  /* 0x000000140b0a7211 */ /* 0x000fe200078010ff */
[----:B------:R-:W-:-:S03]  /*30d0*/  IMAD.WIDE.U32 R14, R9, 0x4, R20 ;  /* 0x00000004090e7825 */ /* 0x000fc600078e0014 */
[----:B------:R-:W-:Y:S02]  /*30e0*/  LEA.HI.X R11, R11, R21, R6, 0x2, P0 ;  /* 0x000000150b0b7211 */ /* 0x000fe400000f1406 */
[----:B--2---:R0:W-:Y:S04]  /*30f0*/  STG.E desc[UR12][R14.64], R27 ;  /* 0x0000001b0e007986 */ /* 0x0041e8000c10190c */
[----:B------:R-:W2:Y:S01]  /*3100*/  LDG.E R29, desc[UR12][R10.64+0x4] ;  /* 0x0000040c0a1d7981 */ /* 0x000ea2000c1e1900 */
[----:B------:R-:W-:-:S05]  /*3110*/  IADD3 R25, PT, PT, R9, 0x1, RZ ;  /* 0x0000000109197810 */ /* 0x000fca0007ffe0ff */
        /* <DEDUP_REMOVED lines=20> */
[----:B0-----:R-:W-:Y:S01]  /*3260*/  IMAD.WIDE.U32 R14, R35, 0x4, R20 ;  /* 0x00000004230e7825 */ /* 0x001fe200078e0014 */
[----:B------:R-:W-:-:S04]  /*3270*/  IADD3 R9, PT, PT, R9, 0x7, RZ ;  /* 0x0000000709097810 */ /* 0x000fc80007ffe0ff */
[----:B--2---:R3:W-:Y:S04]  /*3280*/  STG.E desc[UR12][R14.64], R31 ;  /* 0x0000001f0e007986 */ /* 0x0047e8000c10190c */
[----:B------:R-:W2:Y:S01]  /*3290*/  LDG.E R33, desc[UR12][R10.64+0x1c] ;  /* 0x00001c0c0a217981 */ /* 0x000ea2000c1e1900 */
[----:B-1----:R-:W-:Y:S01]  /*32a0*/  IMAD.WIDE.U32 R24, R9, 0x4, R20 ;  /* 0x0000000409187825 */ /* 0x002fe200078e0014 */
[----:B------:R-:W-:-:S04]  /*32b0*/  IADD3 R7, PT, PT, R7, 0x8, RZ ;  /* 0x0000000807077810 */ /* 0x000fc80007ffe0ff */
[----:B--2---:R3:W-:Y:S03]  /*32c0*/  STG.E desc[UR12][R24.64], R33 ;  /* 0x0000002118007986 */ /* 0x0047e6000c10190c */
.L_x_43:
[----:B------:R-:W-:Y:S05]  /*32d0*/  BRA.U !UP1, `(.L_x_42) ;  /* 0x0000000109c87547 */ /* 0x000fea000b800000 */
[----:B------:R-:W-:Y:S02]  /*32e0*/  UIADD3 UR7, UPT, UPT, UR21, -0x1, URZ ;  /* 0xffffffff15077890 */ /* 0x000fe4000fffe0ff */
[----:B------:R-:W-:Y:S02]  /*32f0*/  UISETP.NE.AND UP1, UPT, UR5, URZ, UPT ;  /* 0x000000ff0500728c */ /* 0x000fe4000bf25270 */
[----:B------:R-:W-:-:S09]  /*3300*/  UISETP.GE.U32.AND UP0, UPT, UR7, 0x3, UPT ;  /* 0x000000030700788c */ /* 0x000fd2000bf06070 */
[----:B------:R-:W-:Y:S05]  /*3310*/  BRA.U !UP0, `(.L_x_44) ;  /* 0x00000001085c7547 */ /* 0x000fea000b800000 */
[----:B0-23--:R-:W-:-:S04]  /*3320*/  IMAD.IADD R13, R8, 0x1, R7 ;  /* 0x00000001080d7824 */ /* 0x00dfc800078e0207 */
[----:B------:R-:W-:-:S05]  /*3330*/  IMAD.WIDE.U32 R12, R13, 0x4, R20 ;  /* 0x000000040d0c7825 */ /* 0x000fca00078e0014 */
[----:B------:R-:W2:Y:S01]  /*3340*/  LDG.E R9, desc[UR12][R12.64] ;  /* 0x0000000c0c097981 */ /* 0x000ea2000c1e1900 */
[----:B------:R-:W-:Y:S01]  /*3350*/  IADD3 R11, P0, PT, R8, R7, RZ ;  /* 0x00000007080b7210 */ /* 0x000fe20007f1e0ff */
[----:B------:R-:W-:-:S03]  /*3360*/  IMAD R33, R2, R5, R7 ;  /* 0x0000000502217224 */ /* 0x000fc600078e0207 */
[----:B------:R-:W-:Y:S01]  /*3370*/  IADD3.X R6, PT, PT, RZ, RZ, RZ, P0, !PT ;  /* 0x000000ffff067210 */ /* 0x000fe200007fe4ff */
[----:B------:R-:W-:Y:S01]  /*3380*/  IMAD.WIDE.U32 R14, R33, 0x4, R20 ;  /* 0x00000004210e7825 */ /* 0x000fe200078e0014 */
[----:B------:R-:W-:-:S04]  /*3390*/  LEA R10, P0, R11, R20, 0x2 ;  /* 0x000000140b0a7211 */ /* 0x000fc800078010ff */
[----:B------:R-:W-:Y:S01]  /*33a0*/  LEA.HI.X R11, R11, R21, R6, 0x2, P0 ;  /* 0x000000150b0b7211 */ /* 0x000fe200000f1406 */
[----:B--2---:R0:W-:Y:S04]  /*33b0*/  STG.E desc[UR12][R14.64], R9 ;  /* 0x000000090e007986 */ /* 0x0041e8000c10190c */
[----:B------:R-:W2:Y:S01]  /*33c0*/  LDG.E R27, desc[UR12][R10.64+0x4] ;  /* 0x0000040c0a1b7981 */ /* 0x000ea2000c1e1900 */
[----:B------:R-:W-:-:S05]  /*33d0*/  IADD3 R25, PT, PT, R33, 0x1, RZ ;  /* 0x0000000121197810 */ /* 0x000fca0007ffe0ff */
        /* <DEDUP_REMOVED lines=8> */
[----:B0-----:R-:W-:Y:S01]  /*3460*/  IMAD.WIDE.U32 R14, R33, 0x4, R20 ;  /* 0x00000004210e7825 */ /* 0x001fe200078e0014 */
[----:B------:R-:W-:-:S04]  /*3470*/  IADD3 R7, PT, PT, R7, 0x4, RZ ;  /* 0x0000000407077810 */ /* 0x000fc80007ffe0ff */
[----:B--2---:R1:W-:Y:S03]  /*3480*/  STG.E desc[UR12][R14.64], R31 ;  /* 0x0000001f0e007986 */ /* 0x0043e6000c10190c */
.L_x_44:
[----:B------:R-:W-:Y:S05]  /*3490*/  BRA.U !UP1, `(.L_x_42) ;  /* 0x0000000109587547 */ /* 0x000fea000b800000 */
[----:B0-----:R-:W-:-:S04]  /*34a0*/  IMAD.IADD R11, R8, 0x1, R7 ;  /* 0x00000001080b7824 */ /* 0x001fc800078e0207 */
[----:B------:R-:W-:-:S06]  /*34b0*/  IMAD.WIDE.U32 R10, R11, 0x4, R20 ;  /* 0x000000040b0a7825 */ /* 0x000fcc00078e0014 */
[----:B------:R-:W4:Y:S01]  /*34c0*/  LDG.E R11, desc[UR12][R10.64] ;  /* 0x0000000c0a0b7981 */ /* 0x000f22000c1e1900 */
[----:B-123--:R-:W-:Y:S01]  /*34d0*/  IMAD R15, R2, R5, R7 ;  /* 0x00000005020f7224 */ /* 0x00efe200078e0207 */
[----:B------:R-:W-:-:S03]  /*34e0*/  UISETP.NE.AND UP0, UPT, UR5, 0x1, UPT ;  /* 0x000000010500788c */ /* 0x000fc6000bf05270 */
[----:B------:R-:W-:-:S05]  /*34f0*/  IMAD.WIDE.U32 R12, R15, 0x4, R20 ;  /* 0x000000040f0c7825 */ /* 0x000fca00078e0014 */
[----:B----4-:R4:W-:Y:S01]  /*3500*/  STG.E desc[UR12][R12.64], R11 ;  /* 0x0000000b0c007986 */ /* 0x0109e2000c10190c */
[----:B------:R-:W-:Y:S05]  /*3510*/  BRA.U !UP0, `(.L_x_42) ;  /* 0x0000000108387547 */ /* 0x000fea000b800000 */
[----:B------:R-:W-:-:S04]  /*3520*/  IADD3 R7, P0, PT, R8, R7, RZ ;  /* 0x0000000708077210 */ /* 0x000fc80007f1e0ff */
[----:B------:R-:W-:Y:S02]  /*3530*/  IADD3.X R5, PT, PT, RZ, RZ, RZ, P0, !PT ;  /* 0x000000ffff057210 */ /* 0x000fe400007fe4ff */
[----:B------:R-:W-:-:S04]  /*3540*/  LEA R8, P0, R7, R20, 0x2 ;  /* 0x0000001407087211 */ /* 0x000fc800078010ff */
[----:B------:R-:W-:-:S05]  /*3550*/  LEA.HI.X R9, R7, R21, R5, 0x2, P0 ;  /* 0x0000001507097211 */ /* 0x000fca00000f1405 */
[----:B------:R-:W2:Y:S01]  /*3560*/  LDG.E R5, desc[UR12][R8.64+0x4] ;  /* 0x0000040c08057981 */ /* 0x000ea2000c1e1900 */
[----:B------:R-:W-:Y:S01]  /*3570*/  IADD3 R7, PT, PT, R15, 0x1, RZ ;  /* 0x000000010f077810 */ /* 0x000fe20007ffe0ff */
[----:B------:R-:W-:-:S04]  /*3580*/  UISETP.NE.AND UP0, UPT, UR5, 0x2, UPT ;  /* 0x000000020500788c */ /* 0x000fc8000bf05270 */
[----:B------:R-:W-:-:S05]  /*3590*/  IMAD.WIDE.U32 R6, R7, 0x4, R20 ;  /* 0x0000000407067825 */ /* 0x000fca00078e0014 */
[----:B--2---:R0:W-:Y:S01]  /*35a0*/  STG.E desc[UR12][R6.64], R5 ;  /* 0x0000000506007986 */ /* 0x0041e2000c10190c */
[----:B------:R-:W-:Y:S05]  /*35b0*/  BRA.U !UP0, `(.L_x_42) ;  /* 0x0000000108107547 */ /* 0x000fea000b800000 */
[----:B------:R-:W2:Y:S01]  /*35c0*/  LDG.E R9, desc[UR12][R8.64+0x8] ;  /* 0x0000080c08097981 */ /* 0x000ea2000c1e1900 */
[----:B0-----:R-:W-:-:S04]  /*35d0*/  VIADD R7, R15, 0x2 ;  /* 0x000000020f077836 */ /* 0x001fc80000000000 */
[----:B------:R-:W-:-:S05]  /*35e0*/  IMAD.WIDE.U32 R6, R7, 0x4, R20 ;  /* 0x0000000407067825 */ /* 0x000fca00078e0014 */
[----:B--2---:R0:W-:Y:S02]  /*35f0*/  STG.E desc[UR12][R6.64], R9 ;  /* 0x0000000906007986 */ /* 0x0041e4000c10190c */
.L_x_42:
[----:B0-----:R-:W0:Y:S02]  /*3600*/  LDC R5, c[0x0][0x3c4] ;  /* 0x0000f100ff057b82 */ /* 0x001e240000000800 */
[----:B0-----:R-:W-:-:S13]  /*3610*/  ISETP.GT.AND P0, PT, R5, RZ, PT ;  /* 0x000000ff0500720c */ /* 0x001fda0003f04270 */
[----:B------:R-:W-:Y:S05]  /*3620*/  @!P0 BRA `(.L_x_45) ;  /* 0x0000000c00388947 */ /* 0x000fea0003800000 */
[----:B------:R-:W-:Y:S01]  /*3630*/  UISETP.GE.U32.AND UP0, UPT, UR17, 0xf, UPT ;  /* 0x0000000f1100788c */ /* 0x000fe2000bf06070 */
[----:B------:R-:W-:Y:S02]  /*3640*/  HFMA2 R7, -RZ, RZ, 0, 0 ;  /* 0x00000000ff077431 */ /* 0x000fe400000001ff */
[----:B------:R-:W-:-:S06]  /*3650*/  IMAD R8, R4, R5, RZ ;  /* 0x0000000504087224 */ /* 0x000fcc00078e02ff */
[----:B------:R-:W-:Y:S05]  /*3660*/  BRA.U !UP0, `(.L_x_46) ;  /* 0x0000000508607547 */ /* 0x000fea000b800000 */
[----:B------:R-:W-:-:S07]  /*3670*/  MOV R9, RZ ;  /* 0x000000ff00097202 */ /* 0x000fce0000000f00 */
.L_x_47:
[----:B------:R-:W-:Y:S01]  /*3680*/  MOV R7, 0x4 ;  /* 0x0000000400077802 */ /* 0x000fe20000000f00 */
[----:B------:R-:W-:-:S04]  /*3690*/  IMAD.IADD R6, R8, 0x1, R9 ;  /* 0x0000000108067824 */ /* 0x000fc800078e0209 */
[----:B------:R-:W-:-:S05]  /*36a0*/  IMAD.WIDE.U32 R6, R6, R7, UR14 ;  /* 0x0000000e06067e25 */ /* 0x000fca000f8e0007 */
[----:B-1--4-:R-:W4:Y:S01]  /*36b0*/  LDG.E R11, desc[UR12][R6.64] ;  /* 0x0000000c060b7981 */ /* 0x012f22000c1e1900 */
[----:B-123--:R-:W-:Y:S02]  /*36c0*/  HFMA2 R13, -RZ, RZ, 0, 2.384185791015625e-07 ;  /* 0x00000004ff0d7431 */ /* 0x00efe400000001ff */
[----:B------:R-:W-:-:S04]  /*36d0*/  IMAD R10, R2, R5, R9 ;  /* 0x00000005020a7224 */ /* 0x000fc800078e0209 */
[----:B------:R-:W-:-:S05]  /*36e0*/  IMAD.WIDE.U32 R12, R10, R13, UR14 ;  /* 0x0000000e0a0c7e25 */ /* 0x000fca000f8e000d */
[----:B----4-:R0:W-:Y:S04]  /*36f0*/  STG.E desc[UR12][R12.64], R11 ;  /* 0x0000000b0c007986 */ /* 0x0101e8000c10190c */
[----:B------:R-:W2:Y:S01]  /*3700*/  LDG.E R27, desc[UR12][R6.64+0x4] ;  /* 0x0000040c061b7981 */ /* 0x000ea2000c1e1900 */
[----:B------:R-:W-:Y:S01]  /*3710*/  IADD3 R14, PT, PT, R10, 0x1, RZ ;  /* 0x000000010a0e7810 */ /* 0x000fe20007ffe0ff */
[----:B------:R-:W-:-:S04]  /*3720*/  IMAD.MOV.U32 R15, RZ, RZ, 0x4 ;  /* 0x00000004ff0f7424 */ /* 0x000fc800078e00ff */
[----:B------:R-:W-:Y:S01]  /*3730*/  IMAD.WIDE.U32 R14, R14, R15, UR14 ;  /* 0x0000000e0e0e7e25 */ /* 0x000fe2000f8e000f */
[----:B------:R-:W-:-:S04]  /*3740*/  MOV R25, 0x4 ;  /* 0x0000000400197802 */ /* 0x000fc80000000f00 */
[----:B--2---:R1:W-:Y:S04]  /*3750*/  STG.E desc[UR12][R14.64], R27 ;  /* 0x0000001b0e007986 */ /* 0x0043e8000c10190c */
[----:B------:R-:W2:Y:S01]  /*3760*/  LDG.E R29, desc[UR12][R6.64+0x8] ;  /* 0x0000080c061d7981 */ /* 0x000ea2000c1e1900 */
[----:B------:R-:W-:-:S04]  /*3770*/  VIADD R24, R10, 0x2 ;  /* 0x000000020a187836 */ /* 0x000fc80000000000 */
[----:B------:R-:W-:-:S04]  /*3780*/  IMAD.WIDE.U32 R24, R24, R25, UR14 ;  /* 0x0000000e18187e25 */ /* 0x000fc8000f8e0019 */
[----:B0-----:R-:W-:Y:S01]  /*3790*/  HFMA2 R13, -RZ, RZ, 0, 2.384185791015625e-07 ;  /* 0x00000004ff0d7431 */ /* 0x001fe200000001ff */
[----:B------:R-:W-:Y:S01]  /*37a0*/  IADD3 R12, PT, PT, R10, 0x3, RZ ;  /* 0x000000030a0c7810 */ /* 0x000fe20007ffe0ff */
[----:B--2---:R0:W-:Y:S04]  /*37b0*/  STG.E desc[UR12][R24.64], R29 ;  /* 0x0000001d18007986 */ /* 0x0041e8000c10190c */
[----:B------:R-:W2:Y:S01]  /*37c0*/  LDG.E R11, desc[UR12][R6.64+0xc] ;  /* 0x00000c0c060b7981 */ /* 0x000ea2000c1e1900 */
[----:B------:R-:W-:Y:S01]  /*37d0*/  IMAD.WIDE.U32 R12, R12, R13, UR14 ;  /* 0x0000000e0c0c7e25 */ /* 0x000fe2000f8e000d */
[----:B-1----:R-:W-:-:S03]  /*37e0*/  IADD3 R14, PT, PT, R10, 0x4, RZ ;  /* 0x000000040a0e7810 */ /* 0x002fc60007ffe0ff */
[----:B------:R-:W-:Y:S01]  /*37f0*/  IMAD.MOV.U32 R15, RZ, RZ, 0x4 ;  /* 0x00000004ff0f7424 */ /* 0x000fe200078e00ff */
[----:B--2---:R1:W-:Y:S04]  /*3800*/  STG.E desc[UR12][R12.64], R11 ;  /* 0x0000000b0c007986 */ /* 0x0043e8000c10190c */
[----:B------:R-:W2:Y:S01]  /*3810*/  LDG.E R27, desc[UR12][R6.64+0x10] ;  /* 0x0000100c061b7981 */ /* 0x000ea2000c1e1900 */
[----:B------:R-:W-:Y:S01]  /*3820*/  IMAD.WIDE.U32 R14, R14, R15, UR14 ;  /* 0x0000000e0e0e7e25 */ /* 0x000fe2000f8e000f */
[----:B0-----:R-:W-:-:S03]  /*3830*/  MOV R25, 0x4 ;  /* 0x0000000400197802 */ /* 0x001fc60000000f00 */
[----:B------:R-:W-:Y:S01]  /*3840*/  VIADD R24, R10, 0x5 ;  /* 0x000000050a187836 */ /* 0x000fe20000000000 */
[----:B--2---:R0:W-:Y:S04]  /*3850*/  STG.E desc[UR12][R14.64], R27 ;  /* 0x0000001b0e007986 */ /* 0x0041e8000c10190c */
[----:B------:R-:W2:Y:S01]  /*3860*/  LDG.E R29, desc[UR12][R6.64+0x14] ;  /* 0x0000140c061d7981 */ /* 0x000ea2000c1e1900 */
[----:B------:R-:W-:-:S04]  /*3870*/  IMAD.WIDE.U32 R24, R24, R25, UR14 ;  /* 0x0000000e18187e25 */ /* 0x000fc8000f8e0019 */
[----:B-1----:R-:W-:Y:S01]  /*3880*/  HFMA2 R13, -RZ, RZ, 0, 2.384185791015625e-07 ;  /* 0x00000004ff0d7431 */ /* 0x002fe200000001ff */
[----:B------:R-:W-:Y:S01]  /*3890*/  IADD3 R12, PT, PT, R10, 0x6, RZ ;  /* 0x000000060a0c7810 */ /* 0x000fe20007ffe0ff */
[----:B--2---:R1:W-:Y:S04]  /*38a0*/  STG.E desc[UR12][R24.64], R29 ;  /* 0x0000001d18007986 */ /* 0x0043e8000c10190c */
[----:B------:R-:W2:Y:S01]  /*38b0*/  LDG.E R11, desc[UR12][R6.64+0x18] ;  /* 0x0000180c060b7981 */ /* 0x000ea2000c1e1900 */
[----:B------:R-:W-:Y:S01]  /*38c0*/  IMAD.WIDE.U32 R12, R12, R13, UR14 ;  /* 0x0000000e0c0c7e25 */ /* 0x000fe2000f8e000d */
[----:B0-----:R-:W-:-:S03]  /*38d0*/  IADD3 R14, PT, PT, R10, 0x7, RZ ;  /* 0x000000070a0e7810 */ /* 0x001fc60007ffe0ff */
[----:B------:R-:W-:Y:S01]  /*38e0*/  IMAD.MOV.U32 R15, RZ, RZ, 0x4 ;  /* 0x00000004ff0f7424 */ /* 0x000fe200078e00ff */
[----:B--2---:R0:W-:Y:S04]  /*38f0*/  STG.E desc[UR12][R12.64], R11 ;  /* 0x0000000b0c007986 */ /* 0x0041e8000c10190c */
[----:B------:R-:W2:Y:S01]  /*3900*/  LDG.E R27, desc[UR12][R6.64+0x1c] ;  /* 0x00001c0c061b7981 */ /* 0x000ea2000c1e1900 */
[----:B------:R-:W-:Y:S01]  /*3910*/  IMAD.WIDE.U32 R14, R14, R15, UR14 ;  /* 0x0000000e0e0e7e25 */ /* 0x000fe2000f8e000f */
[----:B-1----:R-:W-:-:S03]  /*3920*/  MOV R25, 0x4 ;  /* 0x0000000400197802 */ /* 0x002fc60000000f00 */
[----:B------:R-:W-:Y:S01]  /*3930*/  VIADD R24, R10, 0x8 ;  /* 0x000000080a187836 */ /* 0x000fe20000000000 */
[----:B--2---:R1:W-:Y:S04]  /*3940*/  STG.E desc[UR12][R14.64], R27 ;  /* 0x0000001b0e007986 */ /* 0x0043e8000c10190c */
[----:B------:R-:W2:Y:S01]  /*3950*/  LDG.E R29, desc[UR12][R6.64+0x20] ;  /* 0x0000200c061d7981 */ /* 0x000ea2000c1e1900 */
        /* <DEDUP_REMOVED lines=35> */
[----:B------:R-:W-:-:S04]  /*3b90*/  IMAD.WIDE.U32 R10, R10, R11, UR14 ;  /* 0x0000000e0a0a7e25 */ /* 0x000fc8000f8e000b */
[----:B------:R-:W-:-:S05]  /*3ba0*/  VIADD R9, R9, 0x10 ;  /* 0x0000001009097836 */ /* 0x000fca0000000000 */
[----:B------:R-:W-:Y:S01]  /*3bb0*/  ISETP.NE.AND P0, PT, R9, UR22, PT ;  /* 0x0000001609007c0c */ /* 0x000fe2000bf05270 */
[----:B--2---:R1:W-:-:S12]  /*3bc0*/  STG.E desc[UR12][R10.64], R13 ;  /* 0x0000000d0a007986 */ /* 0x0043d8000c10190c */
[----:B------:R-:W-:Y:S05]  /*3bd0*/  @P0 BRA `(.L_x_47) ;  /* 0xfffffff800a80947 */ /* 0x000fea000383ffff */
[----:B------:R-:W-:-:S07]  /*3be0*/  MOV R7, UR22 ;  /* 0x0000001600077c02 */ /* 0x000fce0008000f00 */
.L_x_46:
[----:B------:R-:W-:-:S09]  /*3bf0*/  UISETP.NE.AND UP0, UPT, UR18, URZ, UPT ;  /* 0x000000ff1200728c */ /* 0x000fd2000bf05270 */
[----:B------:R-:W-:Y:S05]  /*3c00*/  BRA.U !UP0, `(.L_x_45) ;  /* 0x0000000508c07547 */ /* 0x000fea000b800000 */
[----:B------:R-:W-:Y:S02]  /*3c10*/  UISETP.GE.U32.AND UP0, UPT, UR24, 0x7, UPT ;  /* 0x000000071800788c */ /* 0x000fe4000bf06070 */
[----:B------:R-:W-:-:S07]  /*3c20*/  UISETP.NE.AND UP1, UPT, UR19, URZ, UPT ;  /* 0x000000ff1300728c */ /* 0x000fce000bf25270 */
[----:B------:R-:W-:Y:S05]  /*3c30*/  BRA.U !UP0, `(.L_x_48) ;  /* 0x0000000108bc7547 */ /* 0x000fea000b800000 */
[----:B-1234-:R-:W-:Y:S01]  /*3c40*/  IADD3 R12, PT, PT, R8, R7, RZ ;  /* 0x00000007080c7210 */ /* 0x01efe20007ffe0ff */
[----:B------:R-:W-:-:S04]  /*3c50*/  IMAD.MOV.U32 R13, RZ, RZ, 0x4 ;  /* 0x00000004ff0d7424 */ /* 0x000fc800078e00ff */
[----:B------:R-:W-:-:S05]  /*3c60*/  IMAD.WIDE.U32 R12, R12, R13, UR14 ;  /* 0x0000000e0c0c7e25 */ /* 0x000fca000f8e000d */
[----:B------:R-:W2:Y:S01]  /*3c70*/  LDG.E R9, desc[UR12][R12.64] ;  /* 0x0000000c0c097981 */ /* 0x000ea2000c1e1900 */
[----:B------:R-:W-:Y:S01]  /*3c80*/  IADD3 R11, P0, PT, R8, R7, RZ ;  /* 0x00000007080b7210 */ /* 0x000fe20007f1e0ff */
[----:B------:R-:W-:Y:S01]  /*3c90*/  IMAD R6, R2, R5, R7 ;  /* 0x0000000502067224 */ /* 0x000fe200078e0207 */
[----:B------:R-:W-:Y:S02]  /*3ca0*/  MOV R15, 0x4 ;  /* 0x00000004000f7802 */ /* 0x000fe40000000f00 */
[----:B------:R-:W-:Y:S02]  /*3cb0*/  IADD3.X R24, PT, PT, RZ, RZ, RZ, P0, !PT ;  /* 0x000000ffff187210 */ /* 0x000fe400007fe4ff */
[----:B------:R-:W-:Y:S01]  /*3cc0*/  LEA R10, P0, R11, UR14, 0x2 ;  /* 0x0000000e0b0a7c11 */ /* 0x000fe2000f8010ff */
[----:B------:R-:W-:-:S03]  /*3cd0*/  IMAD.WIDE.U32 R14, R6, R15, UR14 ;  /* 0x0000000e060e7e25 */ /* 0x000fc6000f8e000f */
[----:B------:R-:W-:Y:S02]  /*3ce0*/  LEA.HI.X R11, R11, UR15, R24, 0x2, P0 ;  /* 0x0000000f0b0b7c11 */ /* 0x000fe400080f1418 */
[----:B--2---:R0:W-:Y:S04]  /*3cf0*/  STG.E desc[UR12][R14.64], R9 ;  /* 0x000000090e007986 */ /* 0x0041e8000c10190c */
[----:B------:R-:W2:Y:S01]  /*3d00*/  LDG.E R27, desc[UR12][R10.64+0x4] ;  /* 0x0000040c0a1b7981 */ /* 0x000ea2000c1e1900 */
[----:B------:R-:W-:Y:S01]  /*3d10*/  IADD3 R12, PT, PT, R6, 0x1, RZ ;  /* 0x00000001060c7810 */ /* 0x000fe20007ffe0ff */
[----:B------:R-:W-:-:S04]  /*3d20*/  IMAD.MOV.U32 R25, RZ, RZ, 0x4 ;  /* 0x00000004ff197424 */ /* 0x000fc800078e00ff */
[----:B------:R-:W-:Y:S01]  /*3d30*/  IMAD.WIDE.U32 R12, R12, R25, UR14 ;  /* 0x0000000e0c0c7e25 */ /* 0x000fe2000f8e0019 */
[----:B------:R-:W-:-:S04]  /*3d40*/  IADD3 R24, PT, PT, R6, 0x2, RZ ;  /* 0x0000000206187810 */ /* 0x000fc80007ffe0ff */
[----:B--2---:R1:W-:Y:S04]  /*3d50*/  STG.E desc[UR12][R12.64], R27 ;  /* 0x0000001b0c007986 */ /* 0x0043e8000c10190c */
[----:B------:R-:W2:Y:S01]  /*3d60*/  LDG.E R29, desc[UR12][R10.64+0x8] ;  /* 0x0000080c0a1d7981 */ /* 0x000ea2000c1e1900 */
[----:B------:R-:W-:Y:S01]  /*3d70*/  IMAD.WIDE.U32 R24, R24, R25, UR14 ;  /* 0x0000000e18187e25 */ /* 0x000fe2000f8e0019 */
[----:B0-----:R-:W-:-:S03]  /*3d80*/  IADD3 R14, PT, PT, R6, 0x3, RZ ;  /* 0x00000003060e7810 */ /* 0x001fc60007ffe0ff */
[----:B------:R-:W-:Y:S01]  /*3d90*/  IMAD.MOV.U32 R15, RZ, RZ, 0x4 ;  /* 0x00000004ff0f7424 */ /* 0x000fe200078e00ff */
[----:B--2---:R0:W-:Y:S04]  /*3da0*/  STG.E desc[UR12][R24.64], R29 ;  /* 0x0000001d18007986 */ /* 0x0041e8000c10190c */
[----:B------:R-:W2:Y:S01]  /*3db0*/  LDG.E R9, desc[UR12][R10.64+0xc] ;  /* 0x00000c0c0a097981 */ /* 0x000ea2000c1e1900 */
[----:B------:R-:W-:-:S04]  /*3dc0*/  IMAD.WIDE.U32 R14, R14, R15, UR14 ;  /* 0x0000000e0e0e7e25 */ /* 0x000fc8000f8e000f */
[----:B-1----:R-:W-:Y:S02]  /*3dd0*/  HFMA2 R13, -RZ, RZ, 0, 2.384185791015625e-07 ;  /* 0x00000004ff0d7431 */ /* 0x002fe400000001ff */
[----:B------:R-:W-:Y:S01]  /*3de0*/  VIADD R12, R6, 0x4 ;  /* 0x00000004060c7836 */ /* 0x000fe20000000000 */
[----:B--2---:R1:W-:Y:S04]  /*3df0*/  STG.E desc[UR12][R14.64], R9 ;  /* 0x000000090e007986 */ /* 0x0043e8000c10190c */
[----:B------:R-:W2:Y:S01]  /*3e00*/  LDG.E R27, desc[UR12][R10.64+0x10] ;  /* 0x0000100c0a1b7981 */ /* 0x000ea2000c1e1900 */
[----:B------:R-:W-:Y:S01]  /*3e10*/  IMAD.WIDE.U32 R12, R12, R13, UR14 ;  /* 0x0000000e0c0c7e25 */ /* 0x000fe2000f8e000d */
[----:B0-----:R-:W-:Y:S02]  /*3e20*/  MOV R25, 0x4 ;  /* 0x0000000400197802 */ /* 0x001fe40000000f00 */
[----:B------:R-:W-:-:S02]  /*3e30*/  IADD3 R24, PT, PT, R6, 0x5, RZ ;  /* 0x0000000506187810 */ /* 0x000fc40007ffe0ff */
[----:B--2---:R0:W-:Y:S04]  /*3e40*/  STG.E desc[UR12][R12.64], R27 ;  /* 0x0000001b0c007986 */ /* 0x0041e8000c10190c */
[----:B------:R-:W2:Y:S01]  /*3e50*/  LDG.E R29, desc[UR12][R10.64+0x14] ;  /* 0x0000140c0a1d7981 */ /* 0x000ea2000c1e1900 */
[----:B------:R-:W-:Y:S01]  /*3e60*/  IMAD.WIDE.U32 R24, R24, R25, UR14 ;  /* 0x0000000e18187e25 */ /* 0x000fe2000f8e0019 */
[----:B-1----:R-:W-:-:S03]  /*3e70*/  IADD3 R14, PT, PT, R6, 0x6, RZ ;  /* 0x00000006060e7810 */ /* 0x002fc60007ffe0ff */
[----:B------:R-:W-:Y:S01]  /*3e80*/  IMAD.MOV.U32 R15, RZ, RZ, 0x4 ;  /* 0x00000004ff0f7424 */ /* 0x000fe200078e00ff */
[----:B--2---:R1:W-:Y:S04]  /*3e90*/  STG.E desc[UR12][R24.64], R29 ;  /* 0x0000001d18007986 */ /* 0x0043e8000c10190c */
[----:B------:R-:W2:Y:S01]  /*3ea0*/  LDG.E R9, desc[UR12][R10.64+0x18] ;  /* 0x0000180c0a097981 */ /* 0x000ea2000c1e1900 */
[----:B------:R-:W-:-:S04]  /*3eb0*/  IMAD.WIDE.U32 R14, R14, R15, UR14 ;  /* 0x0000000e0e0e7e25 */ /* 0x000fc8000f8e000f */
[----:B0-----:R-:W-:Y:S02]  /*3ec0*/  HFMA2 R13, -RZ, RZ, 0, 2.384185791015625e-07 ;  /* 0x00000004ff0d7431 */ /* 0x001fe400000001ff */
[----:B------:R-:W-:Y:S01]  /*3ed0*/  VIADD R12, R6, 0x7 ;  /* 0x00000007060c7836 */ /* 0x000fe20000000000 */
[----:B--2---:R1:W-:Y:S04]  /*3ee0*/  STG.E desc[UR12][R14.64], R9 ;  /* 0x000000090e007986 */ /* 0x0043e8000c10190c */
[----:B------:R-:W2:Y:S01]  /*3ef0*/  LDG.E R27, desc[UR12][R10.64+0x1c] ;  /* 0x00001c0c0a1b7981 */ /* 0x000ea2000c1e1900 */
[----:B------:R-:W-:Y:S01]  /*3f00*/  IMAD.WIDE.U32 R12, R12, R13, UR14 ;  /* 0x0000000e0c0c7e25 */ /* 0x000fe2000f8e000d */
[----:B------:R-:W-:-:S04]  /*3f10*/  IADD3 R7, PT, PT, R7, 0x8, RZ ;  /* 0x0000000807077810 */ /* 0x000fc80007ffe0ff */
[----:B--2---:R1:W-:Y:S03]  /*3f20*/  STG.E desc[UR12][R12.64], R27 ;  /* 0x0000001b0c007986 */ /* 0x0043e6000c10190c */
.L_x_48:
        /* <DEDUP_REMOVED lines=29> */
[----:B------:R-:W-:-:S04]  /*4100*/  IADD3 R7, PT, PT, R7, 0x4, RZ ;  /* 0x0000000407077810 */ /* 0x000fc80007ffe0ff */
[----:B--2---:R1:W-:Y:S03]  /*4110*/  STG.E desc[UR12][R14.64], R9 ;  /* 0x000000090e007986 */ /* 0x0043e6000c10190c */
.L_x_49:
[----:B------:R-:W-:Y:S05]  /*4120*/  BRA.U !UP1, `(.L_x_45) ;  /* 0x0000000109787547 */ /* 0x000fea000b800000 */
[----:B-1--4-:R-:W-:Y:S02]  /*4130*/  HFMA2 R11, -RZ, RZ, 0, 2.384185791015625e-07 ;  /* 0x00000004ff0b7431 */ /* 0x012fe400000001ff */
[----:B------:R-:W-:-:S04]  /*4140*/  IMAD.IADD R10, R8, 0x1, R7 ;  /* 0x00000001080a7824 */ /* 0x000fc800078e0207 */
[----:B------:R-:W-:-:S06]  /*4150*/  IMAD.WIDE.U32 R10, R10, R11, UR14 ;  /* 0x0000000e0a0a7e25 */ /* 0x000fcc000f8e000b */
[----:B------:R-:W4:Y:S01]  /*4160*/  LDG.E R11, desc[UR12][R10.64] ;  /* 0x0000000c0a0b7981 */ /* 0x000f22000c1e1900 */
[----:B------:R-:W-:Y:S01]  /*4170*/  IMAD R5, R2, R5, R7 ;  /* 0x0000000502057224 */ /* 0x000fe200078e0207 */
[----:B--23--:R-:W-:Y:S01]  /*4180*/  MOV R13, 0x4 ;  /* 0x00000004000d7802 */ /* 0x00cfe20000000f00 */
[----:B------:R-:W-:-:S03]  /*4190*/  UISETP.NE.AND UP0, UPT, UR4, 0x1, UPT ;  /* 0x000000010400788c */ /* 0x000fc6000bf05270 */
[----:B------:R-:W-:-:S13]  /*41a0*/  R2UR UR8, R5 ;  /* 0x00000000050872ca */ /* 0x000fda00000e0000 */
[----:B------:R-:W-:-:S04]  /*41b0*/  IMAD.U32 R12, RZ, RZ, UR8 ;  /* 0x00000008ff0c7e24 */ /* 0x000fc8000f8e00ff */
[----:B------:R-:W-:-:S05]  /*41c0*/  IMAD.WIDE.U32 R12, R12, R13, UR14 ;  /* 0x0000000e0c0c7e25 */ /* 0x000fca000f8e000d */
[----:B----4-:R0:W-:Y:S01]  /*41d0*/  STG.E desc[UR12][R12.64], R11 ;  /* 0x0000000b0c007986 */ /* 0x0101e2000c10190c */
[----:B------:R-:W-:Y:S05]  /*41e0*/  BRA.U !UP0, `(.L_x_45) ;  /* 0x0000000108487547 */ /* 0x000fea000b800000 */
[----:B------:R-:W-:-:S04]  /*41f0*/  IADD3 R7, P0, PT, R8, R7, RZ ;  /* 0x0000000708077210 */ /* 0x000fc80007f1e0ff */
[----:B------:R-:W-:Y:S02]  /*4200*/  IADD3.X R6, PT, PT, RZ, RZ, RZ, P0, !PT ;  /* 0x000000ffff067210 */ /* 0x000fe400007fe4ff */
[----:B------:R-:W-:-:S04]  /*4210*/  LEA R8, P0, R7, UR14, 0x2 ;  /* 0x0000000e07087c11 */ /* 0x000fc8000f8010ff */
[----:B------:R-:W-:-:S05]  /*4220*/  LEA.HI.X R9, R7, UR15, R6, 0x2, P0 ;  /* 0x0000000f07097c11 */ /* 0x000fca00080f1406 */
[----:B------:R-:W2:Y:S01]  /*4230*/  LDG.E R5, desc[UR12][R8.64+0x4] ;  /* 0x0000040c08057981 */ /* 0x000ea2000c1e1900 */
[----:B------:R-:W-:Y:S01]  /*4240*/  UISETP.NE.AND UP0, UPT, UR4, 0x2, UPT ;  /* 0x000000020400788c */ /* 0x000fe2000bf05270 */
[----:B------:R-:W-:Y:S01]  /*4250*/  MOV R6, UR8 ;  /* 0x0000000800067c02 */ /* 0x000fe20008000f00 */
[----:B------:R-:W-:-:S03]  /*4260*/  IMAD.MOV.U32 R7, RZ, RZ, 0x4 ;  /* 0x00000004ff077424 */ /* 0x000fc600078e00ff */
[----:B------:R-:W-:Y:S02]  /*4270*/  IADD3 R6, PT, PT, R6, 0x1, RZ ;  /* 0x0000000106067810 */ /* 0x000fe40007ffe0ff */
[----:B------:R-:W-:-:S03]  /*4280*/  PLOP3.LUT P0, PT, PT, PT, UP0, 0x80, 0x8 ;  /* 0x000000000008781c */ /* 0x000fc60003f0f008 */
[----:B------:R-:W-:Y:S01]  /*4290*/  IMAD.WIDE.U32 R6, R6, R7, UR14 ;  /* 0x0000000e06067e25 */ /* 0x000fe2000f8e0007 */
[----:B------:R-:W-:-:S04]  /*42a0*/  @UP0 UIADD3 UR8, UPT, UPT, UR8, 0x2, URZ ;  /* 0x0000000208080890 */ /* 0x000fc8000fffe0ff */
[----:B--2---:R1:W-:Y:S05]  /*42b0*/  STG.E desc[UR12][R6.64], R5 ;  /* 0x0000000506007986 */ /* 0x0043ea000c10190c */
[----:B0-----:R-:W2:Y:S01]  /*42c0*/  @P0 LDG.E R13, desc[UR12][R8.64+0x8] ;  /* 0x0000080c080d0981 */ /* 0x001ea2000c1e1900 */
[----:B------:R-:W-:-:S06]  /*42d0*/  @UP0 UIMAD.WIDE.U32 UR8, UR8, 0x4, UR14 ;  /* 0x00000004080808a5 */ /* 0x000fcc000f8e000e */
[----:B------:R-:W-:Y:S01]  /*42e0*/  MOV R10, UR8 ;  /* 0x00000008000a7c02 */ /* 0x000fe20008000f00 */
[----:B------:R-:W-:-:S05]  /*42f0*/  IMAD.U32 R11, RZ, RZ, UR9 ;  /* 0x00000009ff0b7e24 */ /* 0x000fca000f8e00ff */
[----:B--2---:R1:W-:Y:S02]  /*4300*/  @P0 STG.E desc[UR12][R10.64], R13 ;  /* 0x0000000d0a000986 */ /* 0x0043e4000c10190c */
.L_x_45:
[----:B------:R-:W-:Y:S01]  /*4310*/  IADD3 R8, P0, PT, R4, R17, RZ ;  /* 0x0000001104087210 */ /* 0x000fe20007f1e0ff */
[----:B------:R-:W5:Y:S03]  /*4320*/  LDCU UR7, c[0x0][0x3bc] ;  /* 0x00007780ff0777ac */ /* 0x000f660008000800 */
[----:B-1----:R-:W-:-:S06]  /*4330*/  IADD3.X R9, PT, PT, RZ, R16, RZ, P0, !PT ;  /* 0x00000010ff097210 */ /* 0x002fcc00007fe4ff */
[----:B------:R-:W2:Y:S01]  /*4340*/  LDG.E.U8 R9, desc[UR12][R8.64] ;  /* 0x0000000c08097981 */ /* 0x000ea2000c1e1100 */
[----:B------:R-:W-:Y:S01]  /*4350*/  IADD3 R10, P0, PT, R2, R17, RZ ;  /* 0x00000011020a7210 */ /* 0x000fe20007f1e0ff */
[----:B------:R-:W-:-:S03]  /*4360*/  IMAD.WIDE.U32 R4, R4, 0x4, R22 ;  /* 0x0000000404047825 */ /* 0x000fc600078e0016 */
[----:B0---4-:R-:W-:-:S05]  /*4370*/  IADD3.X R11, PT, PT, RZ, R16, RZ, P0, !PT ;  /* 0x00000010ff0b7210 */ /* 0x011fca00007fe4ff */
[----:B--2---:R0:W-:Y:S04]  /*4380*/  STG.E.U8 desc[UR12][R10.64], R9 ;  /* 0x000000090a007986 */ /* 0x0041e8000c10110c */
[----:B------:R-:W2:Y:S01]  /*4390*/  LDG.E R5, desc[UR12][R4.64] ;  /* 0x0000000c04057981 */ /* 0x000ea2000c1e1900 */
[----:B------:R-:W-:Y:S01]  /*43a0*/  IMAD.WIDE.U32 R6, R2, 0x4, R22 ;  /* 0x0000000402067825 */ /* 0x000fe200078e0016 */
[----:B------:R-:W-:-:S03]  /*43b0*/  IADD3 R3, PT, PT, R3, 0x1, RZ ;  /* 0x0000000103037810 */ /* 0x000fc60007ffe0ff */
[----:B------:R-:W-:-:S05]  /*43c0*/  VIADD R2, R2, 0x1 ;  /* 0x0000000102027836 */ /* 0x000fca0000000000 */
[----:B-----5:R-:W-:Y:S01]  /*43d0*/  ISETP.GE.U32.AND P0, PT, R2, UR7, PT ;  /* 0x0000000702007c0c */ /* 0x020fe2000bf06070 */
[----:B--2---:R0:W-:-:S12]  /*43e0*/  STG.E desc[UR12][R6.64], R5 ;  /* 0x0000000506007986 */ /* 0x0041d8000c10190c */
[----:B------:R-:W-:Y:S05]  /*43f0*/  @!P0 BRA `(.L_x_50) ;  /* 0xffffffe400408947 */ /* 0x000fea000383ffff */
[----:B------:R-:W-:Y:S05]  /*4400*/  BRA `(.L_x_51) ;  /* 0x0000002400287947 */ /* 0x000fea0003800000 */
.L_x_39:
[----:B------:R-:W0:Y:S02]  /*4410*/  LDCU UR7, c[0x0][0x3c4] ;  /* 0x00007880ff0777ac */ /* 0x000e240008000800 */
[----:B0-----:R-:W-:-:S09]  /*4420*/  UISETP.GE.AND UP0, UPT, UR7, 0x1, UPT ;  /* 0x000000010700788c */ /* 0x001fd2000bf06270 */
[----:B------:R-:W-:Y:S05]  /*4430*/  BRA.U !UP0, `(.L_x_52) ;  /* 0x0000001108187547 */ /* 0x000fea000b800000 */
[----:B------:R-:W-:Y:S02]  /*4440*/  HFMA2 R3, -RZ, RZ, 0, 0 ;  /* 0x00000000ff037431 */ /* 0x000fe400000001ff */
[----:B------:R-:W-:-:S07]  /*4450*/  IMAD.MOV.U32 R2, RZ, RZ, R0 ;  /* 0x000000ffff027224 */ /* 0x000fce00078e0000 */
.L_x_58:
[-C--:B0-----:R-:W-:Y:S02]  /*4460*/  IABS R7, R0.reuse ;  /* 0x0000000000077213 */ /* 0x081fe40000000000 */
[----:B------:R-:W-:Y:S02]  /*4470*/  IABS R10, R3 ;  /* 0x00000003000a7213 */ /* 0x000fe40000000000 */
[----:B------:R-:W0:Y:S01]  /*4480*/  I2F.RP R6, R7 ;  /* 0x0000000700067306 */ /* 0x000e220000209400 */
[----:B------:R-:W-:Y:S02]  /*4490*/  IABS R11, R0 ;  /* 0x00000000000b7213 */ /* 0x000fe40000000000 */
[----:B------:R-:W-:Y:S02]  /*44a0*/  ISETP.GE.AND P1, PT, R3, RZ, PT ;  /* 0x000000ff0300720c */ /* 0x000fe40003f26270 */
[----:B------:R-:W-:-:S03]  /*44b0*/  ISETP.NE.AND P2, PT, R0, RZ, PT ;  /* 0x000000ff0000720c */ /* 0x000fc60003f45270 */
[----:B0-----:R-:W0:Y:S02]  /*44c0*/  MUFU.RCP R6, R6 ;  /* 0x0000000600067308 */ /* 0x001e240000001000 */
[----:B0-----:R-:W-:Y:S01]  /*44d0*/  IADD3 R4, PT, PT, R6, 0xffffffe, RZ ;  /* 0x0ffffffe06047810 */ /* 0x001fe20007ffe0ff */
[----:B------:R-:W-:-:S05]  /*44e0*/  IMAD.MOV R6, RZ, RZ, -R11 ;  /* 0x000000ffff067224 */ /* 0x000fca00078e0a0b */
[----:B------:R0:W1:Y:S02]  /*44f0*/  F2I.FTZ.U32.TRUNC.NTZ R5, R4 ;  /* 0x0000000400057305 */ /* 0x000064000021f000 */
[----:B0-----:R-:W-:Y:S02]  /*4500*/  MOV R4, RZ ;  /* 0x000000ff00047202 */ /* 0x001fe40000000f00 */
[----:B-1----:R-:W-:-:S05]  /*4510*/  IADD3 R8, PT, PT, RZ, -R5, RZ ;  /* 0x80000005ff087210 */ /* 0x002fca0007ffe0ff */
[----:B------:R-:W-:-:S04]  /*4520*/  IMAD R9, R8, R7, RZ ;  /* 0x0000000708097224 */ /* 0x000fc800078e02ff */
[----:B------:R-:W-:Y:S01]  /*4530*/  IMAD.HI.U32 R8, R5, R9, R4 ;  /* 0x0000000905087227 */ /* 0x000fe200078e0004 */
[----:B------:R-:W-:-:S05]  /*4540*/  MOV R5, R10 ;  /* 0x0000000a00057202 */ /* 0x000fca0000000f00 */
[----:B------:R-:W-:-:S04]  /*4550*/  IMAD.HI.U32 R4, R8, R5, RZ ;  /* 0x0000000508047227 */ /* 0x000fc800078e00ff */
[----:B------:R-:W-:-:S05]  /*4560*/  IMAD R4, R4, R6, R5 ;  /* 0x0000000604047224 */ /* 0x000fca00078e0205 */
[----:B------:R-:W-:-:S13]  /*4570*/  ISETP.GT.U32.AND P0, PT, R7, R4, PT ;  /* 0x000000040700720c */ /* 0x000fda0003f04070 */
[----:B------:R-:W-:-:S05]  /*4580*/  @!P0 IMAD.IADD R4, R4, 0x1, -R7 ;  /* 0x0000000104048824 */ /* 0x000fca00078e0a07 */
[----:B------:R-:W-:-:S13]  /*4590*/  ISETP.GT.U32.AND P0, PT, R7, R4, PT ;  /* 0x000000040700720c */ /* 0x000fda0003f04070 */
[----:B------:R-:W-:-:S04]  /*45a0*/  @!P0 IADD3 R4, PT, PT, R4, -R7, RZ ;  /* 0x8000000704048210 */ /* 0x000fc80007ffe0ff */
[----:B------:R-:W-:Y:S02]  /*45b0*/  @!P1 IADD3 R4, PT, PT, -R4, RZ, RZ ;  /* 0x000000ff04049210 */ /* 0x000fe40007ffe1ff */
[----:B------:R-:W-:-:S05]  /*45c0*/  @!P2 LOP3.LUT R4, RZ, R0, RZ, 0x33, !PT ;  /* 0x00000000ff04a212 */ /* 0x000fca00078e33ff */
[----:B------:R-:W-:-:S04]  /*45d0*/  IMAD R11, R4, 0x3, RZ ;  /* 0x00000003040b7824 */ /* 0x000fc800078e02ff */
[----:B------:R-:W-:-:S05]  /*45e0*/  IMAD.WIDE.U32 R10, R11, 0x4, R18 ;  /* 0x000000040b0a7825 */ /* 0x000fca00078e0012 */
[----:B--2---:R-:W2:Y:S01]  /*45f0*/  LDG.E R9, desc[UR12][R10.64] ;  /* 0x0000000c0a097981 */ /* 0x004ea2000c1e1900 */
[----:B------:R-:W-:-:S04]  /*4600*/  IMAD R5, R2, 0x3, RZ ;  /* 0x0000000302057824 */ /* 0x000fc800078e02ff */
[----:B------:R-:W-:-:S05]  /*4610*/  IMAD.WIDE.U32 R6, R5, 0x4, R18 ;  /* 0x0000000405067825 */ /* 0x000fca00078e0012 */
[----:B--2---:R0:W-:Y:S04]  /*4620*/  STG.E desc[UR12][R6.64], R9 ;  /* 0x0000000906007986 */ /* 0x0041e8000c10190c */
[----:B------:R-:W2:Y:S01]  /*4630*/  LDG.E R21, desc[UR12][R10.64+0x4] ;  /* 0x0000040c0a157981 */ /* 0x000ea2000c1e1900 */
[----:B------:R-:W-:-:S04]  /*4640*/  VIADD R13, R5, 0x1 ;  /* 0x00000001050d7836 */ /* 0x000fc80000000000 */
[--C-:B------:R-:W-:Y:S01]  /*4650*/  IMAD.WIDE.U32 R12, R13, 0x4, R18.reuse ;  /* 0x000000040d0c7825 */ /* 0x100fe200078e0012 */
[----:B------:R-:W-:Y:S02]  /*4660*/  IADD3 R15, PT, PT, R5, 0x2, RZ ;  /* 0x00000002050f7810 */ /* 0x000fe40007ffe0ff */
[----:B------:R-:W1:Y:S02]  /*4670*/  LDC R5, c[0x0][0x3c4] ;  /* 0x0000f100ff057b82 */ /* 0x000e640000000800 */
[----:B--2---:R2:W-:Y:S04]  /*4680*/  STG.E desc[UR12][R12.64], R21 ;  /* 0x000000150c007986 */ /* 0x0045e8000c10190c */
[----:B------:R-:W3:Y:S01]  /*4690*/  LDG.E R25, desc[UR12][R10.64+0x8] ;  /* 0x0000080c0a197981 */ /* 0x000ee2000c1e1900 */
[----:B------:R-:W-:Y:S01]  /*46a0*/  IMAD.WIDE.U32 R14, R15, 0x4, R18 ;  /* 0x000000040f0e7825 */ /* 0x000fe200078e0012 */
[----:B------:R-:W-:Y:S01]  /*46b0*/  UISETP.GE.U32.AND UP0, UPT, UR17, 0xf, UPT ;  /* 0x0000000f1100788c */ /* 0x000fe2000bf06070 */
[----:B0-----:R-:W-:-:S02]  /*46c0*/  MOV R7, RZ ;  /* 0x000000ff00077202 */ /* 0x001fc40000000f00 */
[----:B-1----:R-:W-:Y:S01]  /*46d0*/  IMAD R8, R4, R5, RZ ;  /* 0x0000000504087224 */ /* 0x002fe200078e02ff */
[----:B---3--:R2:W-:Y:S05]  /*46e0*/  STG.E desc[UR12][R14.64], R25 ;  /* 0x000000190e007986 */ /* 0x0085ea000c10190c */
[----:B------:R-:W-:Y:S05]  /*46f0*/  BRA.U !UP0, `(.L_x_53) ;  /* 0x0000000508607547 */ /* 0x000fea000b800000 */
[----:B------:R-:W-:-:S07]  /*4700*/  IMAD.MOV.U32 R9, RZ, RZ, RZ ;  /* 0x000000ffff097224 */ /* 0x000fce00078e00ff */
.L_x_54:
[----:B------:R-:W-:Y:S02]  /*4710*/  IADD3 R6, PT, PT, R8, R9, RZ ;  /* 0x0000000908067210 */ /* 0x000fe40007ffe0ff */
[----:B------:R-:W-:-:S05]  /*4720*/  MOV R7, 0x4 ;  /* 0x0000000400077802 */ /* 0x000fca0000000f00 */
[----:B------:R-:W-:-:S05]  /*4730*/  IMAD.WIDE.U32 R6, R6, R7, UR14 ;  /* 0x0000000e06067e25 */ /* 0x000fca000f8e0007 */
[----:B-1----:R-:W3:Y:S01]  /*4740*/  LDG.E R11, desc[UR12][R6.64] ;  /* 0x0000000c060b7981 */ /* 0x002ee2000c1e1900 */
[----:B--2---:R-:W-:Y:S02]  /*4750*/  IMAD.MOV.U32 R13, RZ, RZ, 0x4 ;  /* 0x00000004ff0d7424 */ /* 0x004fe400078e00ff */
[----:B------:R-:W-:-:S04]  /*4760*/  IMAD R10, R2, R5, R9 ;  /* 0x00000005020a7224 */ /* 0x000fc800078e0209 */
[----:B------:R-:W-:-:S04]  /*4770*/  IMAD.WIDE.U32 R12, R10, R13, UR14 ;  /* 0x0000000e0a0c7e25 */ /* 0x000fc8000f8e000d */
[----:B------:R-:W-:Y:S01]  /*4780*/  HFMA2 R15, -RZ, RZ, 0, 2.384185791015625e-07 ;  /* 0x00000004ff0f7431 */ /* 0x000fe200000001ff */
[----:B------:R-:W-:Y:S01]  /*4790*/  IADD3 R14, PT, PT, R10, 0x1, RZ ;  /* 0x000000010a0e7810 */ /* 0x000fe20007ffe0ff */
[----:B---3--:R0:W-:Y:S04]  /*47a0*/  STG.E desc[UR12][R12.64], R11 ;  /* 0x0000000b0c007986 */ /* 0x0081e8000c10190c */
[----:B------:R-:W2:Y:S01]  /*47b0*/  LDG.E R25, desc[UR12][R6.64+0x4] ;  /* 0x0000040c06197981 */ /* 0x000ea2000c1e1900 */
[----:B------:R-:W-:Y:S01]  /*47c0*/  IMAD.WIDE.U32 R14, R14, R15, UR14 ;  /* 0x0000000e0e0e7e25 */ /* 0x000fe2000f8e000f */
[----:B------:R-:W-:-:S03]  /*47d0*/  IADD3 R20, PT, PT, R10, 0x2, RZ ;  /* 0x000000020a147810 */ /* 0x000fc60007ffe0ff */
        /* <DEDUP_REMOVED lines=68> */
[----:B------:R-:W-:Y:S01]  /*4c20*/  IMAD.WIDE.U32 R10, R10, R11, UR14 ;  /* 0x0000000e0a0a7e25 */ /* 0x000fe2000f8e000b */
[----:B------:R-:W-:-:S04]  /*4c30*/  IADD3 R9, PT, PT, R9, 0x10, RZ ;  /* 0x0000001009097810 */ /* 0x000fc80007ffe0ff */
[----:B------:R-:W-:Y:S01]  /*4c40*/  ISETP.NE.AND P0, PT, R9, UR22, PT ;  /* 0x0000001609007c0c */ /* 0x000fe2000bf05270 */
[----:B--2---:R1:W-:-:S12]  /*4c50*/  STG.E desc[UR12][R10.64], R13 ;  /* 0x0000000d0a007986 */ /* 0x0043d8000c10190c */
[----:B------:R-:W-:Y:S05]  /*4c60*/  @P0 BRA `(.L_x_54) ;  /* 0xfffffff800a80947 */ /* 0x000fea000383ffff */
[----:B------:R-:W-:-:S07]  /*4c70*/  MOV R7, UR22 ;  /* 0x0000001600077c02 */ /* 0x000fce0008000f00 */
.L_x_53:
[----:B------:R-:W-:-:S09]  /*4c80*/  UISETP.NE.AND UP0, UPT, UR18, URZ, UPT ;  /* 0x000000ff1200728c */ /* 0x000fd2000bf05270 */
[----:B------:R-:W-:Y:S05]  /*4c90*/  BRA.U !UP0, `(.L_x_55) ;  /* 0x0000000508c07547 */ /* 0x000fea000b800000 */
[----:B------:R-:W-:Y:S02]  /*4ca0*/  UISETP.GE.U32.AND UP0, UPT, UR24, 0x7, UPT ;  /* 0x000000071800788c */ /* 0x000fe4000bf06070 */
[----:B------:R-:W-:-:S07]  /*4cb0*/  UISETP.NE.AND UP1, UPT, UR19, URZ, UPT ;  /* 0x000000ff1300728c */ /* 0x000fce000bf25270 */
[----:B------:R-:W-:Y:S05]  /*4cc0*/  BRA.U !UP0, `(.L_x_56) ;  /* 0x0000000108bc7547 */ /* 0x000fea000b800000 */
[----:B-12---:R-:W-:Y:S02]  /*4cd0*/  HFMA2 R13, -RZ, RZ, 0, 2.384185791015625e-07 ;  /* 0x00000004ff0d7431 */ /* 0x006fe400000001ff */
[----:B------:R-:W-:-:S04]  /*4ce0*/  IMAD.IADD R12, R8, 0x1, R7 ;  /* 0x00000001080c7824 */ /* 0x000fc800078e0207 */
[----:B------:R-:W-:-:S05]  /*4cf0*/  IMAD.WIDE.U32 R12, R12, R13, UR14 ;  /* 0x0000000e0c0c7e25 */ /* 0x000fca000f8e000d */
[----:B------:R-:W2:Y:S01]  /*4d00*/  LDG.E R9, desc[UR12][R12.64] ;  /* 0x0000000c0c097981 */ /* 0x000ea2000c1e1900 */
[----:B------:R-:W-:Y:S01]  /*4d10*/  IADD3 R11, P0, PT, R8, R7, RZ ;  /* 0x00000007080b7210 */ /* 0x000fe20007f1e0ff */
[----:B------:R-:W-:Y:S01]  /*4d20*/  IMAD R6, R2, R5, R7 ;  /* 0x0000000502067224 */ /* 0x000fe200078e0207 */
[----:B------:R-:W-:-:S03]  /*4d30*/  MOV R15, 0x4 ;  /* 0x00000004000f7802 */ /* 0x000fc60000000f00 */
[----:B------:R-:W-:Y:S01]  /*4d40*/  IMAD.X R20, RZ, RZ, RZ, P0 ;  /* 0x000000ffff147224 */ /* 0x000fe200000e06ff */
[----:B------:R-:W-:Y:S01]  /*4d50*/  LEA R10, P0, R11, UR14, 0x2 ;  /* 0x0000000e0b0a7c11 */ /* 0x000fe2000f8010ff */
[----:B------:R-:W-:-:S03]  /*4d60*/  IMAD.WIDE.U32 R14, R6, R15, UR14 ;  /* 0x0000000e060e7e25 */ /* 0x000fc6000f8e000f */
[----:B------:R-:W-:Y:S01]  /*4d70*/  LEA.HI.X R11, R11, UR15, R20, 0x2, P0 ;  /* 0x0000000f0b0b7c11 */ /* 0x000fe200080f1414 */
[----:B------:R-:W-:Y:S01]  /*4d80*/  HFMA2 R21, -RZ, RZ, 0, 2.384185791015625e-07 ;  /* 0x00000004ff157431 */ /* 0x000fe200000001ff */
[----:B--2---:R0:W-:Y:S04]  /*4d90*/  STG.E desc[UR12][R14.64], R9 ;  /* 0x000000090e007986 */ /* 0x0041e8000c10190c */
[----:B------:R-:W2:Y:S01]  /*4da0*/  LDG.E R25, desc[UR12][R10.64+0x4] ;  /* 0x0000040c0a197981 */ /* 0x000ea2000c1e1900 */
[----:B------:R-:W-:-:S05]  /*4db0*/  IADD3 R12, PT, PT, R6, 0x1, RZ ;  /* 0x00000001060c7810 */ /* 0x000fca0007ffe0ff */
[----:B------:R-:W-:-:S05]  /*4dc0*/  IMAD.WIDE.U32 R12, R12, R21, UR14 ;  /* 0x0000000e0c0c7e25 */ /* 0x000fca000f8e0015 */
[----:B--2---:R1:W-:Y:S04]  /*4dd0*/  STG.E desc[UR12][R12.64], R25 ;  /* 0x000000190c007986 */ /* 0x0043e8000c10190c */
[----:B------:R-:W2:Y:S01]  /*4de0*/  LDG.E R27, desc[UR12][R10.64+0x8] ;  /* 0x0000080c0a1b7981 */ /* 0x000ea2000c1e1900 */
[----:B------:R-:W-:-:S04]  /*4df0*/  VIADD R20, R6, 0x2 ;  /* 0x0000000206147836 */ /* 0x000fc80000000000 */
[----:B------:R-:W-:Y:S01]  /*4e00*/  IMAD.WIDE.U32 R20, R20, R21, UR14 ;  /* 0x0000000e14147e25 */ /* 0x000fe2000f8e0015 */
[----:B0-----:R-:W-:Y:S02]  /*4e10*/  MOV R15, 0x4 ;  /* 0x00000004000f7802 */ /* 0x001fe40000000f00 */
[----:B------:R-:W-:Y:S02]  /*4e20*/  IADD3 R14, PT, PT, R6, 0x3, RZ ;  /* 0x00000003060e7810 */ /* 0x000fe40007ffe0ff */
        /* <DEDUP_REMOVED lines=13> */
[----:B-1----:R-:W-:Y:S02]  /*4f00*/  MOV R15, 0x4 ;  /* 0x00000004000f7802 */ /* 0x002fe40000000f00 */
[----:B------:R-:W-:-:S02]  /*4f10*/  IADD3 R14, PT, PT, R6, 0x6, RZ ;  /* 0x00000006060e7810 */ /* 0x000fc40007ffe0ff */
        /* <DEDUP_REMOVED lines=10> */
.L_x_56:
[----:B------:R-:W-:Y:S05]  /*4fc0*/  BRA.U !UP1, `(.L_x_55) ;  /* 0x0000000109f47547 */ /* 0x000fea000b800000 */
[----:B------:R-:W-:Y:S02]  /*4fd0*/  UISETP.GE.U32.AND UP0, UPT, UR25, 0x3, UPT ;  /* 0x000000031900788c */ /* 0x000fe4000bf06070 */
[----:B------:R-:W-:-:S07]  /*4fe0*/  UISETP.NE.AND UP1, UPT, UR4, URZ, UPT ;  /* 0x000000ff0400728c */ /* 0x000fce000bf25270 */
[----:B------:R-:W-:Y:S05]  /*4ff0*/  BRA.U !UP0, `(.L_x_57) ;  /* 0x00000001086c7547 */ /* 0x000fea000b800000 */
[----:B-123--:R-:W-:Y:S02]  /*5000*/  HFMA2 R13, -RZ, RZ, 0, 2.384185791015625e-07 ;  /* 0x00000004ff0d7431 */ /* 0x00efe400000001ff */
        /* <DEDUP_REMOVED lines=23> */
[----:B------:R-:W-:-:S04]  /*5180*/  IMAD.WIDE.U32 R14, R14, R15, UR14 ;  /* 0x0000000e0e0e7e25 */ /* 0x000fc8000f8e000f */
[----:B------:R-:W-:Y:S01]  /*5190*/  VIADD R7, R7, 0x4 ;  /* 0x0000000407077836 */ /* 0x000fe20000000000 */
[----:B--2---:R4:W-:Y:S06]  /*51a0*/  STG.E desc[UR12][R14.64], R9 ;  /* 0x000000090e007986 */ /* 0x0049ec000c10190c */
.L_x_57:
[----:B------:R-:W-:Y:S05]  /*51b0*/  BRA.U !UP1, `(.L_x_55) ;  /* 0x0000000109787547 */ /* 0x000fea000b800000 */
[----:B-1----:R-:W-:Y:S01]  /*51c0*/  HFMA2 R11, -RZ, RZ, 0, 2.384185791015625e-07 ;  /* 0x00000004ff0b7431 */ /* 0x002fe200000001ff */
[----:B------:R-:W-:-:S05]  /*51d0*/  IADD3 R10, PT, PT, R8, R7, RZ ;  /* 0x00000007080a7210 */ /* 0x000fca0007ffe0ff */
[----:B------:R-:W-:-:S06]  /*51e0*/  IMAD.WIDE.U32 R10, R10, R11, UR14 ;  /* 0x0000000e0a0a7e25 */ /* 0x000fcc000f8e000b */
[----:B------:R-:W5:Y:S01]  /*51f0*/  LDG.E R11, desc[UR12][R10.64] ;  /* 0x0000000c0a0b7981 */ /* 0x000f62000c1e1900 */
[----:B------:R-:W-:Y:S01]  /*5200*/  IMAD R5, R2, R5, R7 ;  /* 0x0000000502057224 */ /* 0x000fe200078e0207 */
[----:B------:R-:W-:Y:S01]  /*5210*/  UISETP.NE.AND UP0, UPT, UR4, 0x1, UPT ;  /* 0x000000010400788c */ /* 0x000fe2000bf05270 */
[----:B--234-:R-:W-:-:S03]  /*5220*/  IMAD.MOV.U32 R13, RZ, RZ, 0x4 ;  /* 0x00000004ff0d7424 */ /* 0x01cfc600078e00ff */
[----:B------:R-:W-:-:S13]  /*5230*/  R2UR UR8, R5 ;  /* 0x00000000050872ca */ /* 0x000fda00000e0000 */
[----:B------:R-:W-:-:S05]  /*5240*/  MOV R12, UR8 ;  /* 0x00000008000c7c02 */ /* 0x000fca0008000f00 */
[----:B------:R-:W-:-:S05]  /*5250*/  IMAD.WIDE.U32 R12, R12, R13, UR14 ;  /* 0x0000000e0c0c7e25 */ /* 0x000fca000f8e000d */
[----:B-----5:R0:W-:Y:S01]  /*5260*/  STG.E desc[UR12][R12.64], R11 ;  /* 0x0000000b0c007986 */ /* 0x0201e2000c10190c */
[----:B------:R-:W-:Y:S05]  /*5270*/  BRA.U !UP0, `(.L_x_55) ;  /* 0x0000000108487547 */ /* 0x000fea000b800000 */
[----:B------:R-:W-:-:S04]  /*5280*/  IADD3 R7, P0, PT, R8, R7, RZ ;  /* 0x0000000708077210 */ /* 0x000fc80007f1e0ff */
[----:B------:R-:W-:Y:S02]  /*5290*/  IADD3.X R6, PT, PT, RZ, RZ, RZ, P0, !PT ;  /* 0x000000ffff067210 */ /* 0x000fe400007fe4ff */
[----:B------:R-:W-:-:S04]  /*52a0*/  LEA R8, P0, R7, UR14, 0x2 ;  /* 0x0000000e07087c11 */ /* 0x000fc8000f8010ff */
[----:B------:R-:W-:-:S05]  /*52b0*/  LEA.HI.X R9, R7, UR15, R6, 0x2, P0 ;  /* 0x0000000f07097c11 */ /* 0x000fca00080f1406 */
[----:B------:R-:W2:Y:S01]  /*52c0*/  LDG.E R5, desc[UR12][R8.64+0x4] ;  /* 0x0000040c08057981 */ /* 0x000ea2000c1e1900 */
[----:B------:R-:W-:Y:S01]  /*52d0*/  UISETP.NE.AND UP0, UPT, UR4, 0x2, UPT ;  /* 0x000000020400788c */ /* 0x000fe2000bf05270 */
[----:B------:R-:W-:Y:S01]  /*52e0*/  IMAD.U32 R6, RZ, RZ, UR8 ;  /* 0x00000008ff067e24 */ /* 0x000fe2000f8e00ff */
[----:B------:R-:W-:-:S04]  /*52f0*/  MOV R7, 0x4 ;  /* 0x0000000400077802 */ /* 0x000fc80000000f00 */
[----:B------:R-:W-:Y:S02]  /*5300*/  PLOP3.LUT P0, PT, PT, PT, UP0, 0x80, 0x8 ;  /* 0x000000000008781c */ /* 0x000fe40003f0f008 */
[----:B------:R-:W-:-:S05]  /*5310*/  IADD3 R6, PT, PT, R6, 0x1, RZ ;  /* 0x0000000106067810 */ /* 0x000fca0007ffe0ff */
[----:B------:R-:W-:-:S05]  /*5320*/  IMAD.WIDE.U32 R6, R6, R7, UR14 ;  /* 0x0000000e06067e25 */ /* 0x000fca000f8e0007 */
[----:B--2---:R1:W-:Y:S04]  /*5330*/  STG.E desc[UR12][R6.64], R5 ;  /* 0x0000000506007986 */ /* 0x0043e8000c10190c */
[----:B0-----:R-:W2:Y:S01]  /*5340*/  @P0 LDG.E R13, desc[UR12][R8.64+0x8] ;  /* 0x0000080c080d0981 */ /* 0x001ea2000c1e1900 */
[----:B------:R-:W-:-:S04]  /*5350*/  @UP0 UIADD3 UR8, UPT, UPT, UR8, 0x2, URZ ;  /* 0x0000000208080890 */ /* 0x000fc8000fffe0ff */
[----:B------:R-:W-:-:S06]  /*5360*/  @UP0 UIMAD.WIDE.U32 UR8, UR8, 0x4, UR14 ;  /* 0x00000004080808a5 */ /* 0x000fcc000f8e000e */
[----:B------:R-:W-:Y:S01]  /*5370*/  IMAD.U32 R10, RZ, RZ, UR8 ;  /* 0x00000008ff0a7e24 */ /* 0x000fe2000f8e00ff */
[----:B------:R-:W-:-:S05]  /*5380*/  MOV R11, UR9 ;  /* 0x00000009000b7c02 */ /* 0x000fca0008000f00 */
[----:B--2---:R1:W-:Y:S02]  /*5390*/  @P0 STG.E desc[UR12][R10.64], R13 ;  /* 0x0000000d0a000986 */ /* 0x0043e4000c10190c */
.L_x_55:
[----:B------:R-:W-:Y:S01]  /*53a0*/  IADD3 R8, P0, PT, R4, R17, RZ ;  /* 0x0000001104087210 */ /* 0x000fe20007f1e0ff */
[----:B------:R-:W5:Y:S03]  /*53b0*/  LDCU UR7, c[0x0][0x3bc] ;  /* 0x00007780ff0777ac */ /* 0x000f660008000800 */
[----:B---34-:R-:W-:-:S06]  /*53c0*/  IADD3.X R9, PT, PT, RZ, R16, RZ, P0, !PT ;  /* 0x00000010ff097210 */ /* 0x018fcc00007fe4ff */
[----:B------:R-:W3:Y:S01]  /*53d0*/  LDG.E.U8 R9, desc[UR12][R8.64] ;  /* 0x0000000c08097981 */ /* 0x000ee2000c1e1100 */
[----:B-1----:R-:W-:Y:S01]  /*53e0*/  IADD3 R10, P0, PT, R2, R17, RZ ;  /* 0x00000011020a7210 */ /* 0x002fe20007f1e0ff */
[----:B------:R-:W-:-:S04]  /*53f0*/  IMAD.WIDE.U32 R4, R4, 0x4, R22 ;  /* 0x0000000404047825 */ /* 0x000fc800078e0016 */
[----:B0-----:R-:W-:-:S05]  /*5400*/  IMAD.X R11, RZ, RZ, R16, P0 ;  /* 0x000000ffff0b7224 */ /* 0x001fca00000e0610 */
[----:B---3--:R0:W-:Y:S04]  /*5410*/  STG.E.U8 desc[UR12][R10.64], R9 ;  /* 0x000000090a007986 */ /* 0x0081e8000c10110c */
[----:B------:R-:W3:Y:S01]  /*5420*/  LDG.E R5, desc[UR12][R4.64] ;  /* 0x0000000c04057981 */ /* 0x000ee2000c1e1900 */
[C---:B------:R-:W-:Y:S01]  /*5430*/  IMAD.WIDE.U32 R6, R2.reuse, 0x4, R22 ;  /* 0x0000000402067825 */ /* 0x040fe200078e0016 */
[----:B------:R-:W-:Y:S02]  /*5440*/  IADD3 R2, PT, PT, R2, 0x1, RZ ;  /* 0x0000000102027810 */ /* 0x000fe40007ffe0ff */
[----:B------:R-:W-:Y:S02]  /*5450*/  IADD3 R3, PT, PT, R3, 0x1, RZ ;  /* 0x0000000103037810 */ /* 0x000fe40007ffe0ff */
[----:B-----5:R-:W-:Y:S01]  /*5460*/  ISETP.GE.U32.AND P0, PT, R2, UR7, PT ;  /* 0x0000000702007c0c */ /* 0x020fe2000bf06070 */
[----:B---3--:R0:W-:-:S12]  /*5470*/  STG.E desc[UR12][R6.64], R5 ;  /* 0x0000000506007986 */ /* 0x0081d8000c10190c */
[----:B------:R-:W-:Y:S05]  /*5480*/  @!P0 BRA `(.L_x_58) ;  /* 0xffffffec00f48947 */ /* 0x000fea000383ffff */
[----:B------:R-:W-:Y:S05]  /*5490*/  BRA `(.L_x_51) ;  /* 0x0000001400047947 */ /* 0x000fea0003800000 */
.L_x_52:
[----:B------:R-:W-:Y:S01]  /*54a0*/  VIADDMNMX.U32 R3, R0, 0x1, R3, !PT ;  /* 0x0000000100037846 */ /* 0x000fe20007800003 */
[----:B------:R-:W-:-:S04]  /*54b0*/  IMAD.MOV.U32 R2, RZ, RZ, R0 ;  /* 0x000000ffff027224 */ /* 0x000fc800078e0000 */
[----:B------:R-:W-:Y:S01]  /*54c0*/  IMAD.IADD R4, R3, 0x1, -R0 ;  /* 0x0000000103047824 */ /* 0x000fe200078e0a00 */
[----:B------:R-:W-:-:S04]  /*54d0*/  IADD3 R3, PT, PT, R0, -R3, RZ ;  /* 0x8000000300037210 */ /* 0x000fc80007ffe0ff */
[----:B------:R-:W-:Y:S02]  /*54e0*/  ISETP.GT.U32.AND P2, PT, R3, -0x4, PT ;  /* 0xfffffffc0300780c */ /* 0x000fe40003f44070 */
[----:B------:R-:W-:Y:S02]  /*54f0*/  LOP3.LUT R26, R4, 0x3, RZ, 0xc0, !PT ;  /* 0x00000003041a7812 */ /* 0x000fe400078ec0ff */
[----:B------:R-:W-:Y:S02]  /*5500*/  MOV R3, RZ ;  /* 0x000000ff00037202 */ /* 0x000fe40000000f00 */
[----:B------:R-:W-:-:S07]  /*5510*/  ISETP.NE.AND P1, PT, R26, RZ, PT ;  /* 0x000000ff1a00720c */ /* 0x000fce0003f25270 */
[----:B------:R-:W-:Y:S06]  /*5520*/  @P2 BRA `(.L_x_59) ;  /* 0x0000000800b02947 */ /* 0x000fec0003800000 */
[----:B------:R-:W-:Y:S01]  /*5530*/  IABS R11, R0 ;  /* 0x00000000000b7213 */ /* 0x000fe20000000000 */
[----:B------:R-:W-:Y:S01]  /*5540*/  IMAD.MOV.U32 R6, RZ, RZ, RZ ;  /* 0x000000ffff067224 */ /* 0x000fe200078e00ff */
[----:B------:R-:W-:Y:S02]  /*5550*/  LOP3.LUT R3, R4, 0xfffffffc, RZ, 0xc0, !PT ;  /* 0xfffffffc04037812 */ /* 0x000fe400078ec0ff */
[----:B------:R-:W0:Y:S08]  /*5560*/  I2F.RP R5, R11 ;  /* 0x0000000b00057306 */ /* 0x000e300000209400 */
[----:B0-----:R-:W0:Y:S02]  /*5570*/  MUFU.RCP R5, R5 ;  /* 0x0000000500057308 */ /* 0x001e240000001000 */
[----:B0-----:R-:W-:-:S06]  /*5580*/  IADD3 R8, PT, PT, R5, 0xffffffe, RZ ;  /* 0x0ffffffe05087810 */ /* 0x001fcc0007ffe0ff */
[----:B------:R0:W1:Y:S02]  /*5590*/  F2I.FTZ.U32.TRUNC.NTZ R9, R8 ;  /* 0x0000000800097305 */ /* 0x000064000021f000 */
[----:B0-----:R-:W-:Y:S01]  /*55a0*/  HFMA2 R8, -RZ, RZ, 0, 0 ;  /* 0x00000000ff087431 */ /* 0x001fe200000001ff */
[----:B-1----:R-:W-:-:S05]  /*55b0*/  IADD3 R2, PT, PT, RZ, -R9, RZ ;  /* 0x80000009ff027210 */ /* 0x002fca0007ffe0ff */
[----:B------:R-:W-:Y:S01]  /*55c0*/  IMAD R7, R2, R11, RZ ;  /* 0x0000000b02077224 */ /* 0x000fe200078e02ff */
[----:B------:R-:W-:-:S03]  /*55d0*/  MOV R2, R0 ;  /* 0x0000000000027202 */ /* 0x000fc60000000f00 */
[----:B------:R-:W-:-:S07]  /*55e0*/  IMAD.HI.U32 R10, R9, R7, R8 ;  /* 0x00000007090a7227 */ /* 0x000fce00078e0008 */
.L_x_60:
[----:B------:R-:W-:Y:S02]  /*55f0*/  IABS R5, R6 ;  /* 0x0000000600057213 */ /* 0x000fe40000000000 */
[-C--:B------:R-:W-:Y:S02]  /*5600*/  IABS R7, R0.reuse ;  /* 0x0000000000077213 */ /* 0x080fe40000000000 */
[----:B------:R-:W-:Y:S01]  /*5610*/  ISETP.GE.AND P2, PT, R6, RZ, PT ;  /* 0x000000ff0600720c */ /* 0x000fe20003f46270 */
[----:B------:R-:W-:Y:S01]  /*5620*/  IMAD.HI.U32 R10, R10, R5, RZ ;  /* 0x000000050a0a7227 */ /* 0x000fe200078e00ff */
[----:B---3--:R-:W-:-:S03]  /*5630*/  LOP3.LUT R8, RZ, R0, RZ, 0x33, !PT ;  /* 0x00000000ff087212 */ /* 0x008fc600078e33ff */
[----:B------:R-:W-:-:S04]  /*5640*/  IMAD.MOV R9, RZ, RZ, -R7 ;  /* 0x000000ffff097224 */ /* 0x000fc800078e0a07 */
[----:B------:R-:W-:-:S05]  /*5650*/  IMAD R10, R10, R9, R5 ;  /* 0x000000090a0a7224 */ /* 0x000fca00078e0205 */
[----:B------:R-:W-:-:S13]  /*5660*/  ISETP.GT.U32.AND P0, PT, R11, R10, PT ;  /* 0x0000000a0b00720c */ /* 0x000fda0003f04070 */
[----:B------:R-:W-:-:S04]  /*5670*/  @!P0 IADD3 R10, PT, PT, R10, -R7, RZ ;  /* 0x800000070a0a8210 */ /* 0x000fc80007ffe0ff */
[----:B------:R-:W-:-:S13]  /*5680*/  ISETP.GT.U32.AND P0, PT, R11, R10, PT ;  /* 0x0000000a0b00720c */ /* 0x000fda0003f04070 */
[----:B------:R-:W-:Y:S02]  /*5690*/  @!P0 IADD3 R10, PT, PT, R10, -R7, RZ ;  /* 0x800000070a0a8210 */ /* 0x000fe40007ffe0ff */
[----:B------:R-:W-:-:S03]  /*56a0*/  ISETP.NE.AND P0, PT, R0, RZ, PT ;  /* 0x000000ff0000720c */ /* 0x000fc60003f05270 */
[----:B------:R-:W-:-:S05]  /*56b0*/  @!P2 IMAD.MOV R10, RZ, RZ, -R10 ;  /* 0x000000ffff0aa224 */ /* 0x000fca00078e0a0a */
[----:B------:R-:W-:-:S05]  /*56c0*/  SEL R27, R8, R10, !P0 ;  /* 0x0000000a081b7207 */ /* 0x000fca0004000000 */
[----:B------:R-:W-:-:S04]  /*56d0*/  IMAD R11, R27, 0x3, RZ ;  /* 0x000000031b0b7824 */ /* 0x000fc800078e02ff */
[----:B------:R-:W-:-:S05]  /*56e0*/  IMAD.WIDE.U32 R10, R11, 0x4, R18 ;  /* 0x000000040b0a7825 */ /* 0x000fca00078e0012 */
[----:B------:R-:W2:Y:S01]  /*56f0*/  LDG.E R29, desc[UR12][R10.64] ;  /* 0x0000000c0a1d7981 */ /* 0x000ea2000c1e1900 */
[----:B------:R-:W-:-:S04]  /*5700*/  IMAD R5, R2, 0x3, RZ ;  /* 0x0000000302057824 */ /* 0x000fc800078e02ff */
[C---:B------:R-:W-:Y:S01]  /*5710*/  IMAD.WIDE.U32 R12, R5.reuse, 0x4, R18 ;  /* 0x00000004050c7825 */ /* 0x040fe200078e0012 */
[----:B------:R-:W-:-:S04]  /*5720*/  IADD3 R15, PT, PT, R5, 0x1, RZ ;  /* 0x00000001050f7810 */ /* 0x000fc80007ffe0ff */
[----:B--2---:R0:W-:Y:S04]  /*5730*/  STG.E desc[UR12][R12.64], R29 ;  /* 0x0000001d0c007986 */ /* 0x0041e8000c10190c */
[----:B------:R-:W2:Y:S01]  /*5740*/  LDG.E R31, desc[UR12][R10.64+0x4] ;  /* 0x0000040c0a1f7981 */ /* 0x000ea2000c1e1900 */
[----:B------:R-:W-:Y:S01]  /*5750*/  IMAD.WIDE.U32 R14, R15, 0x4, R18 ;  /* 0x000000040f0e7825 */ /* 0x000fe200078e0012 */
[----:B------:R-:W-:Y:S02]  /*5760*/  IADD3 R21, PT, PT, R5, 0x2, RZ ;  /* 0x0000000205157810 */ /* 0x000fe40007ffe0ff */
[----:B------:R-:W-:Y:S02]  /*5770*/  IADD3 R24, P2, PT, R27, R17, RZ ;  /* 0x000000111b187210 */ /* 0x000fe40007f5e0ff */
[----:B--2---:R1:W-:Y:S04]  /*5780*/  STG.E desc[UR12][R14.64], R31 ;  /* 0x0000001f0e007986 */ /* 0x0043e8000c10190c */
[----:B------:R-:W2:Y:S01]  /*5790*/  LDG.E R33, desc[UR12][R10.64+0x8] ;  /* 0x0000080c0a217981 */ /* 0x000ea2000c1e1900 */
[----:B------:R-:W-:-:S02]  /*57a0*/  IMAD.X R25, RZ, RZ, R16, P2 ;  /* 0x000000ffff197224 */ /* 0x000fc400010e0610 */
[----:B------:R-:W-:Y:S01]  /*57b0*/  IMAD.WIDE.U32 R20, R21, 0x4, R18 ;  /* 0x0000000415147825 */ /* 0x000fe200078e0012 */
[----:B------:R-:W-:-:S04]  /*57c0*/  IADD3 R28, P2, PT, R2, R17, RZ ;  /* 0x00000011021c7210 */ /* 0x000fc80007f5e0ff */
[----:B--2---:R2:W-:Y:S04]  /*57d0*/  STG.E desc[UR12][R20.64], R33 ;  /* 0x0000002114007986 */ /* 0x0045e8000c10190c */
[----:B------:R-:W3:Y:S01]  /*57e0*/  LDG.E.U8 R25, desc[UR12][R24.64] ;  /* 0x0000000c18197981 */ /* 0x000ee2000c1e1100 */
[----:B0-----:R-:W-:Y:S01]  /*57f0*/  IADD3.X R29, PT, PT, RZ, R16, RZ, P2, !PT ;  /* 0x00000010ff1d7210 */ /* 0x001fe200017fe4ff */
[----:B------:R-:W-:Y:S01]  /*5800*/  IMAD.WIDE.U32 R12, R27, 0x4, R22 ;  /* 0x000000041b0c7825 */ /* 0x000fe200078e0016 */
[----:B-1----:R-:W0:Y:S08]  /*5810*/  I2F.RP R15, R7 ;  /* 0x00000007000f7306 */ /* 0x002e300000209400 */
[----:B0-----:R-:W0:Y:S02]  /*5820*/  MUFU.RCP R15, R15 ;  /* 0x0000000f000f7308 */ /* 0x001e240000001000 */
[----:B0-----:R-:W-:-:S06]  /*5830*/  IADD3 R31, PT, PT, R15, 0xffffffe, RZ ;  /* 0x0ffffffe0f1f7810 */ /* 0x001fcc0007ffe0ff */
[----:B------:R-:W0:Y:S01]  /*5840*/  F2I.FTZ.U32.TRUNC.NTZ R11, R31 ;  /* 0x0000001f000b7305 */ /* 0x000e22000021f000 */
[----:B------:R-:W-:-:S04]  /*5850*/  IADD3 R14, PT, PT, R6, 0x1, RZ ;  /* 0x00000001060e7810 */ /* 0x000fc80007ffe0ff */
[----:B--2---:R-:W-:Y:S01]  /*5860*/  IABS R20, R14 ;  /* 0x0000000e00147213 */ /* 0x004fe20000000000 */
[----:B0-----:R-:W-:-:S04]  /*5870*/  IMAD.MOV R10, RZ, RZ, -R11 ;  /* 0x000000ffff0a7224 */ /* 0x001fc800078e0a0b */
[----:B------:R-:W-:Y:S01]  /*5880*/  IMAD R21, R10, R7, RZ ;  /* 0x000000070a157224 */ /* 0x000fe200078e02ff */
[----:B------:R-:W-:-:S05]  /*5890*/  MOV R10, RZ ;  /* 0x000000ff000a7202 */ /* 0x000fca0000000f00 */
[----:B------:R-:W-:Y:S01]  /*58a0*/  IMAD.HI.U32 R10, R11, R21, R10 ;  /* 0x000000150b0a7227 */ /* 0x000fe200078e000a */
[----:B---3--:R0:W-:Y:S04]  /*58b0*/  STG.E.U8 desc[UR12][R28.64], R25 ;  /* 0x000000191c007986 */ /* 0x0081e8000c10110c */
[----:B------:R1:W2:Y:S01]  /*58c0*/  LDG.E R27, desc[UR12][R12.64] ;  /* 0x0000000c0c1b7981 */ /* 0x0002a2000c1e1900 */
[----:B------:R-:W-:Y:S01]  /*58d0*/  IMAD.MOV.U32 R11, RZ, RZ, R20 ;  /* 0x000000ffff0b7224 */ /* 0x000fe200078e0014 */
[----:B------:R-:W-:Y:S01]  /*58e0*/  ISETP.GE.AND P3, PT, R14, RZ, PT ;  /* 0x000000ff0e00720c */ /* 0x000fe20003f66270 */
[----:B------:R-:W-:-:S04]  /*58f0*/  IMAD.WIDE.U32 R14, R2, 0x4, R22 ;  /* 0x00000004020e7825 */ /* 0x000fc800078e0016 */
[----:B-1----:R-:W-:-:S04]  /*5900*/  IMAD.HI.U32 R12, R10, R11, RZ ;  /* 0x0000000b0a0c7227 */ /* 0x002fc800078e00ff */
[----:B------:R-:W-:Y:S01]  /*5910*/  IMAD R12, R12, R9, R11 ;  /* 0x000000090c0c7224 */ /* 0x000fe200078e020b */
[----:B------:R-:W-:-:S04]  /*5920*/  MOV R11, R7 ;  /* 0x00000007000b7202 */ /* 0x000fc80000000f00 */
[----:B------:R-:W-:-:S13]  /*5930*/  ISETP.GT.U32.AND P2, PT, R11, R12, PT ;  /* 0x0000000c0b00720c */ /* 0x000fda0003f44070 */
[----:B------:R-:W-:-:S04]  /*5940*/  @!P2 IADD3 R12, PT, PT, R12, -R7, RZ ;  /* 0x800000070c0ca210 */ /* 0x000fc80007ffe0ff */
[----:B------:R-:W-:-:S13]  /*5950*/  ISETP.GT.U32.AND P2, PT, R11, R12, PT ;  /* 0x0000000c0b00720c */ /* 0x000fda0003f44070 */
[----:B------:R-:W-:-:S05]  /*5960*/  @!P2 IMAD.IADD R12, R12, 0x1, -R7 ;  /* 0x000000010c0ca824 */ /* 0x000fca00078e0a07 */
[----:B------:R-:W-:-:S04]  /*5970*/  @!P3 IADD3 R12, PT, PT, -R12, RZ, RZ ;  /* 0x000000ff0c0cb210 */ /* 0x000fc80007ffe1ff */
[----:B------:R-:W-:-:S05]  /*5980*/  SEL R31, R8, R12, !P0 ;  /* 0x0000000c081f7207 */ /* 0x000fca0004000000 */
[----:B------:R-:W-:-:S04]  /*5990*/  IMAD R13, R31, 0x3, RZ ;  /* 0x000000031f0d7824 */ /* 0x000fc800078e02ff */
[----:B------:R-:W-:Y:S01]  /*59a0*/  IMAD.WIDE.U32 R12, R13, 0x4, R18 ;  /* 0x000000040d0c7825 */ /* 0x000fe200078e0012 */
[----:B--2---:R1:W-:Y:S04]  /*59b0*/  STG.E desc[UR12][R14.64], R27 ;  /* 0x0000001b0e007986 */ /* 0x0043e8000c10190c */
[----:B------:R-:W2:Y:S01]  /*59c0*/  LDG.E R33, desc[UR12][R12.64] ;  /* 0x0000000c0c217981 */ /* 0x000ea2000c1e1900 */
[----:B------:R-:W-:-:S05]  /*59d0*/  IADD3 R21, PT, PT, R5, 0x3, RZ ;  /* 0x0000000305157810 */ /* 0x000fca0007ffe0ff */
[----:B------:R-:W-:-:S05]  /*59e0*/  IMAD.WIDE.U32 R20, R21, 0x4, R18 ;  /* 0x0000000415147825 */ /* 0x000fca00078e0012 */
[----:B--2---:R2:W-:Y:S04]  /*59f0*/  STG.E desc[UR12][R20.64], R33 ;  /* 0x0000002114007986 */ /* 0x0045e8000c10190c */
[----:B------:R-:W3:Y:S01]  /*5a00*/  LDG.E R35, desc[UR12][R12.64+0x4] ;  /* 0x0000040c0c237981 */ /* 0x000ee2000c1e1900 */
[----:B0-----:R-:W-:-:S04]  /*5a10*/  VIADD R25, R5, 0x4 ;  /* 0x0000000405197836 */ /* 0x001fc80000000000 */
[--C-:B------:R-:W-:Y:S01]  /*5a20*/  IMAD.WIDE.U32 R24, R25, 0x4, R18.reuse ;  /* 0x0000000419187825 */ /* 0x100fe200078e0012 */
[----:B------:R-:W-:Y:S02]  /*5a30*/  IADD3 R39, PT, PT, R5, 0x5, RZ ;  /* 0x0000000505277810 */ /* 0x000fe40007ffe0ff */
[----:B------:R-:W-:Y:S02]  /*5a40*/  IADD3 R28, P2, PT, R31, R17, RZ ;  /* 0x000000111f1c7210 */ /* 0x000fe40007f5e0ff */
[----:B---3--:R0:W-:Y:S04]  /*5a50*/  STG.E desc[UR12][R24.64], R35 ;  /* 0x0000002318007986 */ /* 0x0081e8000c10190c */
[----:B------:R-:W3:Y:S01]  /*5a60*/  LDG.E R37, desc[UR12][R12.64+0x8] ;  /* 0x0000080c0c257981 */ /* 0x000ee2000c1e1900 */
[----:B------:R-:W-:Y:S01]  /*5a70*/  IADD3.X R29, PT, PT, RZ, R16, RZ, P2, !PT ;  /* 0x00000010ff1d7210 */ /* 0x000fe200017fe4ff */
[----:B-1----:R-:W-:-:S04]  /*5a80*/  IMAD.WIDE.U32 R14, R39, 0x4, R18 ;  /* 0x00000004270e7825 */ /* 0x002fc800078e0012 */
[----:B------:R-:W-:Y:S01]  /*5a90*/  VIADD R34, R2, 0x1 ;  /* 0x0000000102227836 */ /* 0x000fe20000000000 */
[----:B---3--:R1:W-:Y:S04]  /*5aa0*/  STG.E desc[UR12][R14.64], R37 ;  /* 0x000000250e007986 */ /* 0x0083e8000c10190c */
[----:B------:R-:W3:Y:S01]  /*5ab0*/  LDG.E.U8 R29, desc[UR12][R28.64] ;  /* 0x0000000c1c1d7981 */ /* 0x000ee2000c1e1100 */
[----:B------:R-:W-:Y:S01]  /*5ac0*/  IADD3 R32, P2, PT, R34, R17, RZ ;  /* 0x0000001122207210 */ /* 0x000fe20007f5e0ff */
[----:B--2---:R-:W-:-:S03]  /*5ad0*/  IMAD.WIDE.U32 R20, R31, 0x4, R22 ;  /* 0x000000041f147825 */ /* 0x004fc600078e0016 */
[----:B------:R-:W-:Y:S02]  /*5ae0*/  IADD3.X R33, PT, PT, RZ, R16, RZ, P2, !PT ;  /* 0x00000010ff217210 */ /* 0x000fe400017fe4ff */
[----:B0-----:R-:W-:-:S04]  /*5af0*/  IADD3 R24, PT, PT, R6, 0x2, RZ ;  /* 0x0000000206187810 */ /* 0x001fc80007ffe0ff */
[----:B------:R-:W-:-:S05]  /*5b00*/  IABS R13, R24 ;  /* 0x00000018000d7213 */ /* 0x000fca0000000000 */
[----:B------:R-:W-:-:S04]  /*5b10*/  IMAD.HI.U32 R12, R10, R13, RZ ;  /* 0x0000000d0a0c7227 */ /* 0x000fc800078e00ff */
[----:B------:R-:W-:-:S05]  /*5b20*/  IMAD R12, R12, R9, R13 ;  /* 0x000000090c0c7224 */ /* 0x000fca00078e020d */
[----:B------:R-:W-:Y:S02]  /*5b30*/  ISETP.GT.U32.AND P2, PT, R11, R12, PT ;  /* 0x0000000c0b00720c */ /* 0x000fe40003f44070 */
[----:B------:R-:W-:-:S11]  /*5b40*/  ISETP.GE.AND P3, PT, R24, RZ, PT ;  /* 0x000000ff1800720c */ /* 0x000fd60003f66270 */
[----:B------:R-:W-:Y:S01]  /*5b50*/  @!P2 IMAD.IADD R12, R12, 0x1, -R7 ;  /* 0x000000010c0ca824 */ /* 0x000fe200078e0a07 */
[----:B---3--:R0:W-:Y:S04]  /*5b60*/  STG.E.U8 desc[UR12][R32.64], R29 ;  /* 0x0000001d20007986 */ /* 0x0081e8000c10110c */
[----:B------:R-:W2:Y:S01]  /*5b70*/  LDG.E R27, desc[UR12][R20.64] ;  /* 0x0000000c141b7981 */ /* 0x000ea2000c1e1900 */
[----:B------:R-:W-:Y:S01]  /*5b80*/  ISETP.GT.U32.AND P2, PT, R11, R12, PT ;  /* 0x0000000c0b00720c */ /* 0x000fe20003f44070 */
[----:B-1----:R-:W-:-:S12]  /*5b90*/  IMAD.WIDE.U32 R14, R34, 0x4, R22 ;  /* 0x00000004220e7825 */ /* 0x002fd800078e0016 */
[----:B------:R-:W-:-:S04]  /*5ba0*/  @!P2 IADD3 R12, PT, PT, R12, -R7, RZ ;  /* 0x800000070c0ca210 */ /* 0x000fc80007ffe0ff */
[----:B------:R-:W-:-:S04]  /*5bb0*/  @!P3 IADD3 R12, PT, PT, -R12, RZ, RZ ;  /* 0x000000ff0c0cb210 */ /* 0x000fc80007ffe1ff */
[----:B------:R-:W-:-:S05]  /*5bc0*/  SEL R31, R8, R12, !P0 ;  /* 0x0000000c081f7207 */ /* 0x000fca0004000000 */
[----:B------:R-:W-:-:S04]  /*5bd0*/  IMAD R13, R31, 0x3, RZ ;  /* 0x000000031f0d7824 */ /* 0x000fc800078e02ff */
[----:B------:R-:W-:Y:S01]  /*5be0*/  IMAD.WIDE.U32 R12, R13, 0x4, R18 ;  /* 0x000000040d0c7825 */ /* 0x000fe200078e0012 */
[----:B--2---:R1:W-:Y:S04]  /*5bf0*/  STG.E desc[UR12][R14.64], R27 ;  /* 0x0000001b0e007986 */ /* 0x0043e8000c10190c */
[----:B0-----:R-:W2:Y:S01]  /*5c00*/  LDG.E R33, desc[UR12][R12.64] ;  /* 0x0000000c0c217981 */ /* 0x001ea2000c1e1900 */
[----:B------:R-:W-:-:S04]  /*5c10*/  VIADD R21, R5, 0x6 ;  /* 0x0000000605157836 */ /* 0x000fc80000000000 */
[----:B------:R-:W-:Y:S01]  /*5c20*/  IMAD.WIDE.U32 R20, R21, 0x4, R18 ;  /* 0x0000000415147825 */ /* 0x000fe200078e0012 */
[----:B------:R-:W-:-:S04]  /*5c30*/  IADD3 R25, PT, PT, R5, 0x7, RZ ;  /* 0x0000000705197810 */ /* 0x000fc80007ffe0ff */
[----:B--2---:R0:W-:Y:S04]  /*5c40*/  STG.E desc[UR12][R20.64], R33 ;  /* 0x0000002114007986 */ /* 0x0041e8000c10190c */
[----:B------:R-:W2:Y:S01]  /*5c50*/  LDG.E R35, desc[UR12][R12.64+0x4] ;  /* 0x0000040c0c237981 */ /* 0x000ea2000c1e1900 */
[----:B------:R-:W-:Y:S01]  /*5c60*/  IMAD.WIDE.U32 R24, R25, 0x4, R18 ;  /* 0x0000000419187825 */ /* 0x000fe200078e0012 */
[----:B------:R-:W-:Y:S02]  /*5c70*/  IADD3 R39, PT, PT, R5, 0x8, RZ ;  /* 0x0000000805277810 */ /* 0x000fe40007ffe0ff */
[----:B------:R-:W-:Y:S02]  /*5c80*/  IADD3 R28, P2, PT, R31, R17, RZ ;  /* 0x000000111f1c7210 */ /* 0x000fe40007f5e0ff */
[----:B--2---:R2:W-:Y:S04]  /*5c90*/  STG.E desc[UR12][R24.64], R35 ;  /* 0x0000002318007986 */ /* 0x0045e8000c10190c */
[----:B------:R-:W3:Y:S01]  /*5ca0*/  LDG.E R37, desc[UR12][R12.64+0x8] ;  /* 0x0000080c0c257981 */ /* 0x000ee2000c1e1900 */
[----:B------:R-:W-:-:S02]  /*5cb0*/  IMAD.X R29, RZ, RZ, R16, P2 ;  /* 0x000000ffff1d7224 */ /* 0x000fc400010e0610 */
[----:B-1----:R-:W-:Y:S01]  /*5cc0*/  IMAD.WIDE.U32 R14, R39, 0x4, R18 ;  /* 0x00000004270e7825 */ /* 0x002fe200078e0012 */
[----:B------:R-:W-:-:S04]  /*5cd0*/  IADD3 R27, PT, PT, R2, 0x2, RZ ;  /* 0x00000002021b7810 */ /* 0x000fc80007ffe0ff */
[----:B------:R-:W-:Y:S01]  /*5ce0*/  IADD3 R32, P2, PT, R27, R17, RZ ;  /* 0x000000111b207210 */ /* 0x000fe20007f5e0ff */
[----:B---3--:R1:W-:Y:S04]  /*5cf0*/  STG.E desc[UR12][R14.64], R37 ;  /* 0x000000250e007986 */ /* 0x0083e8000c10190c */
[----:B------:R-:W3:Y:S01]  /*5d00*/  LDG.E.U8 R29, desc[UR12][R28.64] ;  /* 0x0000000c1c1d7981 */ /* 0x000ee2000c1e1100 */
[----:B0-----:R-:W-:Y:S01]  /*5d10*/  IADD3.X R33, PT, PT, RZ, R16, RZ, P2, !PT ;  /* 0x00000010ff217210 */ /* 0x001fe200017fe4ff */
[----:B------:R-:W-:-:S04]  /*5d20*/  IMAD.WIDE.U32 R20, R31, 0x4, R22 ;  /* 0x000000041f147825 */ /* 0x000fc800078e0016 */
[----:B--2---:R-:W-:-:S05]  /*5d30*/  VIADD R24, R6, 0x3 ;  /* 0x0000000306187836 */ /* 0x004fca0000000000 */
[----:B------:R-:W-:-:S05]  /*5d40*/  IABS R13, R24 ;  /* 0x00000018000d7213 */ /* 0x000fca0000000000 */
[----:B------:R-:W-:-:S04]  /*5d50*/  IMAD.HI.U32 R12, R10, R13, RZ ;  /* 0x0000000d0a0c7227 */ /* 0x000fc800078e00ff */
[----:B------:R-:W-:-:S05]  /*5d60*/  IMAD R12, R12, R9, R13 ;  /* 0x000000090c0c7224 */ /* 0x000fca00078e020d */
[----:B------:R-:W-:Y:S02]  /*5d70*/  ISETP.GT.U32.AND P2, PT, R11, R12, PT ;  /* 0x0000000c0b00720c */ /* 0x000fe40003f44070 */
[----:B------:R-:W-:-:S11]  /*5d80*/  ISETP.GE.AND P3, PT, R24, RZ, PT ;  /* 0x000000ff1800720c */ /* 0x000fd60003f66270 */
[----:B------:R-:W-:Y:S01]  /*5d90*/  @!P2 IADD3 R12, PT, PT, R12, -R7, RZ ;  /* 0x800000070c0ca210 */ /* 0x000fe20007ffe0ff */
[----:B---3--:R0:W-:Y:S04]  /*5da0*/  STG.E.U8 desc[UR12][R32.64], R29 ;  /* 0x0000001d20007986 */ /* 0x0081e8000c10110c */
[----:B------:R-:W2:Y:S01]  /*5db0*/  LDG.E R25, desc[UR12][R20.64] ;  /* 0x0000000c14197981 */ /* 0x000ea2000c1e1900 */
[----:B------:R-:W-:-:S13]  /*5dc0*/  ISETP.GT.U32.AND P2, PT, R11, R12, PT ;  /* 0x0000000c0b00720c */ /* 0x000fda0003f44070 */
[----:B------:R-:W-:-:S05]  /*5dd0*/  @!P2 IADD3 R12, PT, PT, R12, -R7, RZ ;  /* 0x800000070c0ca210 */ /* 0x000fca0007ffe0ff */
[----:B------:R-:W-:-:S05]  /*5de0*/  @!P3 IMAD.MOV R12, RZ, RZ, -R12 ;  /* 0x000000ffff0cb224 */ /* 0x000fca00078e0a0c */
[----:B------:R-:W-:Y:S01]  /*5df0*/  SEL R7, R8, R12, !P0 ;  /* 0x0000000c08077207 */ /* 0x000fe20004000000 */
[----:B------:R-:W-:-:S04]  /*5e00*/  IMAD.WIDE.U32 R12, R27, 0x4, R22 ;  /* 0x000000041b0c7825 */ /* 0x000fc800078e0016 */
[----:B------:R-:W-:-:S04]  /*5e10*/  IMAD R9, R7, 0x3, RZ ;  /* 0x0000000307097824 */ /* 0x000fc800078e02ff */
[----:B------:R-:W-:Y:S01]  /*5e20*/  IMAD.WIDE.U32 R8, R9, 0x4, R18 ;  /* 0x0000000409087825 */ /* 0x000fe200078e0012 */
[----:B--2---:R2:W-:Y:S04]  /*5e30*/  STG.E desc[UR12][R12.64], R25 ;  /* 0x000000190c007986 */ /* 0x0045e8000c10190c */
[----:B------:R-:W3:Y:S01]  /*5e40*/  LDG.E R27, desc[UR12][R8.64] ;  /* 0x0000000c081b7981 */ /* 0x000ee2000c1e1900 */
[----:B-1----:R-:W-:-:S05]  /*5e50*/  IADD3 R15, PT, PT, R5, 0x9, RZ ;  /* 0x00000009050f7810 */ /* 0x002fca0007ffe0ff */
[----:B------:R-:W-:Y:S01]  /*5e60*/  IMAD.WIDE.U32 R14, R15, 0x4, R18 ;  /* 0x000000040f0e7825 */ /* 0x000fe200078e0012 */
[----:B------:R-:W-:-:S04]  /*5e70*/  IADD3 R21, PT, PT, R5, 0xa, RZ ;  /* 0x0000000a05157810 */ /* 0x000fc80007ffe0ff */
[----:B---3--:R1:W-:Y:S04]  /*5e80*/  STG.E desc[UR12][R14.64], R27 ;  /* 0x0000001b0e007986 */ /* 0x0083e8000c10190c */
[----:B------:R-:W3:Y:S01]  /*5e90*/  LDG.E R31, desc[UR12][R8.64+0x4] ;  /* 0x0000040c081f7981 */ /* 0x000ee2000c1e1900 */
[----:B------:R-:W-:Y:S01]  /*5ea0*/  IMAD.WIDE.U32 R20, R21, 0x4, R18 ;  /* 0x0000000415147825 */ /* 0x000fe200078e0012 */
[----:B------:R-:W-:-:S03]  /*5eb0*/  IADD3 R24, P2, PT, R7, R17, RZ ;  /* 0x0000001107187210 */ /* 0x000fc60007f5e0ff */
[----:B------:R-:W-:Y:S01]  /*5ec0*/  VIADD R5, R5, 0xb ;  /* 0x0000000b05057836 */ /* 0x000fe20000000000 */
[----:B---3--:R3:W-:Y:S04]  /*5ed0*/  STG.E desc[UR12][R20.64], R31 ;  /* 0x0000001f14007986 */ /* 0x0087e8000c10190c */
[----:B0-----:R-:W4:Y:S01]  /*5ee0*/  LDG.E R33, desc[UR12][R8.64+0x8] ;  /* 0x0000080c08217981 */ /* 0x001f22000c1e1900 */
[----:B--2---:R-:W-:Y:S01]  /*5ef0*/  IADD3.X R25, PT, PT, RZ, R16, RZ, P2, !PT ;  /* 0x00000010ff197210 */ /* 0x004fe200017fe4ff */
[----:B------:R-:W-:Y:S01]  /*5f00*/  IMAD.WIDE.U32 R12, R5, 0x4, R18 ;  /* 0x00000004050c7825 */ /* 0x000fe200078e0012 */
[----:B------:R-:W-:-:S04]  /*5f10*/  IADD3 R5, PT, PT, R2, 0x3, RZ ;  /* 0x0000000302057810 */ /* 0x000fc80007ffe0ff */
[----:B------:R-:W-:Y:S01]  /*5f20*/  IADD3 R28, P2, PT, R5, R17, RZ ;  /* 0x00000011051c7210 */ /* 0x000fe20007f5e0ff */
[----:B----4-:R3:W-:Y:S04]  /*5f30*/  STG.E desc[UR12][R12.64], R33 ;  /* 0x000000210c007986 */ /* 0x0107e8000c10190c */
[----:B------:R-:W2:Y:S01]  /*5f40*/  LDG.E.U8 R25, desc[UR12][R24.64] ;  /* 0x0000000c18197981 */ /* 0x000ea2000c1e1100 */
[----:B------:R-:W-:Y:S02]  /*5f50*/  IMAD.X R29, RZ, RZ, R16, P2 ;  /* 0x000000ffff1d7224 */ /* 0x000fe400010e0610 */
[----:B-1----:R-:W-:-:S03]  /*5f60*/  IMAD.WIDE.U32 R14, R7, 0x4, R22 ;  /* 0x00000004070e7825 */ /* 0x002fc600078e0016 */
[----:B--2---:R3:W-:Y:S04]  /*5f70*/  STG.E.U8 desc[UR12][R28.64], R25 ;  /* 0x000000191c007986 */ /* 0x0047e8000c10110c */
[----:B------:R-:W2:Y:S01]  /*5f80*/  LDG.E R15, desc[UR12][R14.64] ;  /* 0x0000000c0e0f7981 */ /* 0x000ea2000c1e1900 */
[----:B------:R-:W-:Y:S01]  /*5f90*/  IMAD.WIDE.U32 R8, R5, 0x4, R22 ;  /* 0x0000000405087825 */ /* 0x000fe200078e0016 */
[----:B------:R-:W-:Y:S02]  /*5fa0*/  IADD3 R6, PT, PT, R6, 0x4, RZ ;  /* 0x0000000406067810 */ /* 0x000fe40007ffe0ff */
[----:B------:R-:W-:Y:S02]  /*5fb0*/  IADD3 R2, PT, PT, R2, 0x4, RZ ;  /* 0x0000000402027810 */ /* 0x000fe40007ffe0ff */
[----:B------:R-:W-:Y:S01]  /*5fc0*/  ISETP.NE.AND P2, PT, R6, R3, PT ;  /* 0x000000030600720c */ /* 0x000fe20003f45270 */
[----:B--2---:R3:W-:-:S12]  /*5fd0*/  STG.E desc[UR12][R8.64], R15 ;  /* 0x0000000f08007986 */ /* 0x0047d8000c10190c */
[----:B------:R-:W-:Y:S05]  /*5fe0*/  @P2 BRA `(.L_x_60) ;  /* 0xfffffff400802947 */ /* 0x000fea000383ffff */
.L_x_59:
[----:B------:R-:W-:Y:S05]  /*5ff0*/  @!P1 BRA `(.L_x_51) ;  /* 0x00000008002c9947 */ /* 0x000fea0003800000 */
[----:B------:R-:W-:Y:S02]  /*6000*/  ISETP.NE.AND P2, PT, R26, 0x1, PT ;  /* 0x000000011a00780c */ /* 0x000fe40003f45270 */
[----:B------:R-:W-:-:S04]  /*6010*/  LOP3.LUT R4, R4, 0x1, RZ, 0xc0, !PT ;  /* 0x0000000104047812 */ /* 0x000fc800078ec0ff */
[----:B------:R-:W-:-:S07]  /*6020*/  ISETP.NE.U32.AND P1, PT, R4, 0x1, PT ;  /* 0x000000010400780c */ /* 0x000fce0003f25070 */
[----:B------:R-:W-:Y:S06]  /*6030*/  @!P2 BRA `(.L_x_61) ;  /* 0x000000040058a947 */ /* 0x000fec0003800000 */
[-C--:B------:R-:W-:Y:S02]  /*6040*/  IABS R4, R0.reuse ;  /* 0x0000000000047213 */ /* 0x080fe40000000000 */
[----:B------:R-:W-:Y:S02]  /*6050*/  IABS R6, R0 ;  /* 0x0000000000067213 */ /* 0x000fe40000000000 */
[----:B------:R-:W0:Y:S01]  /*6060*/  I2F.RP R5, R4 ;  /* 0x0000000400057306 */ /* 0x000e220000209400 */
[----:B---3--:R-:W-:Y:S02]  /*6070*/  IABS R8, R3 ;  /* 0x0000000300087213 */ /* 0x008fe40000000000 */
[----:B------:R-:W-:Y:S01]  /*6080*/  IADD3 R10, PT, PT, RZ, -R6, RZ ;  /* 0x80000006ff0a7210 */ /* 0x000fe20007ffe0ff */
[----:B------:R-:W-:Y:S01]  /*6090*/  IMAD.MOV.U32 R6, RZ, RZ, RZ ;  /* 0x000000ffff067224 */ /* 0x000fe200078e00ff */
[----:B------:R-:W-:Y:S02]  /*60a0*/  ISETP.GE.AND P3, PT, R3, RZ, PT ;  /* 0x000000ff0300720c */ /* 0x000fe40003f66270 */
[----:B------:R-:W-:Y:S01]  /*60b0*/  LOP3.LUT R28, RZ, R0, RZ, 0x33, !PT ;  /* 0x00000000ff1c7212 */ /* 0x000fe200078e33ff */
[----:B0-----:R-:W0:Y:S02]  /*60c0*/  MUFU.RCP R5, R5 ;  /* 0x0000000500057308 */ /* 0x001e240000001000 */
[----:B0-----:R-:W-:-:S06]  /*60d0*/  VIADD R9, R5, 0xffffffe ;  /* 0x0ffffffe05097836 */ /* 0x001fcc0000000000 */
[----:B------:R-:W0:Y:S02]  /*60e0*/  F2I.FTZ.U32.TRUNC.NTZ R7, R9 ;  /* 0x0000000900077305 */ /* 0x000e24000021f000 */
[----:B0-----:R-:W-:-:S05]  /*60f0*/  IADD3 R11, PT, PT, RZ, -R7, RZ ;  /* 0x80000007ff0b7210 */ /* 0x001fca0007ffe0ff */
[----:B------:R-:W-:-:S04]  /*6100*/  IMAD R11, R11, R4, RZ ;  /* 0x000000040b0b7224 */ /* 0x000fc800078e02ff */
[----:B------:R-:W-:Y:S01]  /*6110*/  IMAD.HI.U32 R6, R7, R11, R6 ;  /* 0x0000000b07067227 */ /* 0x000fe200078e0006 */
[----:B------:R-:W-:Y:S02]  /*6120*/  MOV R7, R8 ;  /* 0x0000000800077202 */ /* 0x000fe40000000f00 */
[----:B------:R-:W-:-:S03]  /*6130*/  MOV R8, R10 ;  /* 0x0000000a00087202 */ /* 0x000fc60000000f00 */
[----:B------:R-:W-:-:S04]  /*6140*/  IMAD.HI.U32 R5, R6, R7, RZ ;  /* 0x0000000706057227 */ /* 0x000fc800078e00ff */
[----:B------:R-:W-:-:S05]  /*6150*/  IMAD R5, R5, R8, R7 ;  /* 0x0000000805057224 */ /* 0x000fca00078e0207 */
[----:B------:R-:W-:-:S13]  /*6160*/  ISETP.GT.U32.AND P2, PT, R4, R5, PT ;  /* 0x000000050400720c */ /* 0x000fda0003f44070 */
[----:B------:R-:W-:-:S05]  /*6170*/  @!P2 IMAD.IADD R5, R5, 0x1, -R4 ;  /* 0x000000010505a824 */ /* 0x000fca00078e0a04 */
[----:B------:R-:W-:-:S13]  /*6180*/  ISETP.GT.U32.AND P2, PT, R4, R5, PT ;  /* 0x000000050400720c */ /* 0x000fda0003f44070 */
[----:B------:R-:W-:-:S04]  /*6190*/  @!P2 IADD3 R5, PT, PT, R5, -R4, RZ ;  /* 0x800000040505a210 */ /* 0x000fc80007ffe0ff */
[----:B------:R-:W-:-:S04]  /*61a0*/  @!P3 IADD3 R5, PT, PT, -R5, RZ, RZ ;  /* 0x000000ff0505b210 */ /* 0x000fc80007ffe1ff */
[----:B------:R-:W-:-:S05]  /*61b0*/  SEL R9, R28, R5, !P0 ;  /* 0x000000051c097207 */ /* 0x000fca0004000000 */
[----:B------:R-:W-:-:S04]  /*61c0*/  IMAD R11, R9, 0x3, RZ ;  /* 0x00000003090b7824 */ /* 0x000fc800078e02ff */
[----:B------:R-:W-:-:S05]  /*61d0*/  IMAD.WIDE.U32 R10, R11, 0x4, R18 ;  /* 0x000000040b0a7825 */ /* 0x000fca00078e0012 */
[----:B------:R-:W2:Y:S01]  /*61e0*/  LDG.E R27, desc[UR12][R10.64] ;  /* 0x0000000c0a1b7981 */ /* 0x000ea2000c1e1900 */
[----:B------:R-:W-:-:S04]  /*61f0*/  IMAD R7, R2, 0x3, RZ ;  /* 0x0000000302077824 */ /* 0x000fc800078e02ff */
[----:B------:R-:W-:-:S05]  /*6200*/  IMAD.WIDE.U32 R12, R7, 0x4, R18 ;  /* 0x00000004070c7825 */ /* 0x000fca00078e0012 */
[----:B--2---:R0:W-:Y:S04]  /*6210*/  STG.E desc[UR12][R12.64], R27 ;  /* 0x0000001b0c007986 */ /* 0x0041e8000c10190c */
[----:B------:R-:W2:Y:S01]  /*6220*/  LDG.E R29, desc[UR12][R10.64+0x4] ;  /* 0x0000040c0a1d7981 */ /* 0x000ea2000c1e1900 */
[----:B------:R-:W-:-:S04]  /*6230*/  VIADD R15, R7, 0x1 ;  /* 0x00000001070f7836 */ /* 0x000fc80000000000 */
[--C-:B------:R-:W-:Y:S01]  /*6240*/  IMAD.WIDE.U32 R14, R15, 0x4, R18.reuse ;  /* 0x000000040f0e7825 */ /* 0x100fe200078e0012 */
[----:B------:R-:W-:Y:S02]  /*6250*/  IADD3 R5, PT, PT, R7, 0x2, RZ ;  /* 0x0000000207057810 */ /* 0x000fe40007ffe0ff */
[-C--:B------:R-:W-:Y:S02]  /*6260*/  IADD3 R24, P2, PT, R9, R17.reuse, RZ ;  /* 0x0000001109187210 */ /* 0x080fe40007f5e0ff */
[----:B--2---:R1:W-:Y:S04]  /*6270*/  STG.E desc[UR12][R14.64], R29 ;  /* 0x0000001d0e007986 */ /* 0x0043e8000c10190c */
[----:B------:R-:W2:Y:S01]  /*6280*/  LDG.E R31, desc[UR12][R10.64+0x8] ;  /* 0x0000080c0a1f7981 */ /* 0x000ea2000c1e1900 */
[----:B------:R-:W-:Y:S01]  /*6290*/  IADD3.X R25, PT, PT, RZ, R16, RZ, P2, !PT ;  /* 0x00000010ff197210 */ /* 0x000fe200017fe4ff */
[----:B------:R-:W-:Y:S01]  /*62a0*/  IMAD.WIDE.U32 R20, R5, 0x4, R18 ;  /* 0x0000000405147825 */ /* 0x000fe200078e0012 */
[----:B------:R-:W-:-:S04]  /*62b0*/  IADD3 R26, P2, PT, R2, R17, RZ ;  /* 0x00000011021a7210 */ /* 0x000fc80007f5e0ff */
[----:B--2---:R-:W-:Y:S04]  /*62c0*/  STG.E desc[UR12][R20.64], R31 ;  /* 0x0000001f14007986 */ /* 0x004fe8000c10190c */
[----:B------:R-:W2:Y:S01]  /*62d0*/  LDG.E.U8 R25, desc[UR12][R24.64] ;  /* 0x0000000c18197981 */ /* 0x000ea2000c1e1100 */
[----:B0-----:R-:W-:Y:S02]  /*62e0*/  IMAD.X R27, RZ, RZ, R16, P2 ;  /* 0x000000ffff1b7224 */ /* 0x001fe400010e0610 */
[----:B------:R-:W-:Y:S01]  /*62f0*/  IMAD.WIDE.U32 R12, R9, 0x4, R22 ;  /* 0x00000004090c7825 */ /* 0x000fe200078e0016 */
[----:B------:R-:W-:-:S04]  /*6300*/  IADD3 R10, PT, PT, R3, 0x1, RZ ;  /* 0x00000001030a7810 */ /* 0x000fc80007ffe0ff */
[----:B------:R-:W-:-:S05]  /*6310*/  IABS R11, R10 ;  /* 0x0000000a000b7213 */ /* 0x000fca0000000000 */
[----:B------:R-:W-:-:S04]  /*6320*/  IMAD.HI.U32 R9, R6, R11, RZ ;  /* 0x0000000b06097227 */ /* 0x000fc800078e00ff */
[----:B------:R-:W-:-:S05]  /*6330*/  IMAD R9, R9, R8, R11 ;  /* 0x0000000809097224 */ /* 0x000fca00078e020b */
[----:B------:R-:W-:Y:S02]  /*6340*/  ISETP.GT.U32.AND P2, PT, R4, R9, PT ;  /* 0x000000090400720c */ /* 0x000fe40003f44070 */
[----:B------:R-:W-:-:S11]  /*6350*/  ISETP.GE.AND P3, PT, R10, RZ, PT ;  /* 0x000000ff0a00720c */ /* 0x000fd60003f66270 */
[----:B------:R-:W-:Y:S01]  /*6360*/  @!P2 IADD3 R9, PT, PT, R9, -R4, RZ ;  /* 0x800000040909a210 */ /* 0x000fe20007ffe0ff */
[----:B--2---:R0:W-:Y:S04]  /*6370*/  STG.E.U8 desc[UR12][R26.64], R25 ;  /* 0x000000191a007986 */ /* 0x0041e8000c10110c */
[----:B-1----:R-:W2:Y:S01]  /*6380*/  LDG.E R29, desc[UR12][R12.64] ;  /* 0x0000000c0c1d7981 */ /* 0x002ea2000c1e1900 */
[----:B------:R-:W-:-:S13]  /*6390*/  ISETP.GT.U32.AND P2, PT, R4, R9, PT ;  /* 0x000000090400720c */ /* 0x000fda0003f44070 */
[----:B------:R-:W-:-:S05]  /*63a0*/  @!P2 IMAD.IADD R9, R9, 0x1, -R4 ;  /* 0x000000010909a824 */ /* 0x000fca00078e0a04 */
[----:B------:R-:W-:-:S04]  /*63b0*/  @!P3 IADD3 R9, PT, PT, -R9, RZ, RZ ;  /* 0x000000ff0909b210 */ /* 0x000fc80007ffe1ff */
[----:B------:R-:W-:Y:S01]  /*63c0*/  SEL R4, R28, R9, !P0 ;  /* 0x000000091c047207 */ /* 0x000fe20004000000 */
[----:B------:R-:W-:-:S04]  /*63d0*/  IMAD.WIDE.U32 R8, R2, 0x4, R22 ;  /* 0x0000000402087825 */ /* 0x000fc800078e0016 */
[----:B------:R-:W-:-:S04]  /*63e0*/  IMAD R11, R4, 0x3, RZ ;  /* 0x00000003040b7824 */ /* 0x000fc800078e02ff */
[----:B------:R-:W-:Y:S01]  /*63f0*/  IMAD.WIDE.U32 R10, R11, 0x4, R18 ;  /* 0x000000040b0a7825 */ /* 0x000fe200078e0012 */
[----:B--2---:R-:W-:Y:S04]  /*6400*/  STG.E desc[UR12][R8.64], R29 ;  /* 0x0000001d08007986 */ /* 0x004fe8000c10190c */
[----:B0-----:R-:W2:Y:S01]  /*6410*/  LDG.E R25, desc[UR12][R10.64] ;  /* 0x0000000c0a197981 */ /* 0x001ea2000c1e1900 */
[----:B------:R-:W-:-:S05]  /*6420*/  IADD3 R13, PT, PT, R7, 0x3, RZ ;  /* 0x00000003070d7810 */ /* 0x000fca0007ffe0ff */
[----:B------:R-:W-:-:S05]  /*6430*/  IMAD.WIDE.U32 R12, R13, 0x4, R18 ;  /* 0x000000040d0c7825 */ /* 0x000fca00078e0012 */
[----:B--2---:R0:W-:Y:S04]  /*6440*/  STG.E desc[UR12][R12.64], R25 ;  /* 0x000000190c007986 */ /* 0x0041e8000c10190c */
[----:B------:R-:W2:Y:S01]  /*6450*/  LDG.E R27, desc[UR12][R10.64+0x4] ;  /* 0x0000040c0a1b7981 */ /* 0x000ea2000c1e1900 */
[----:B------:R-:W-:-:S04]  /*6460*/  VIADD R15, R7, 0x4 ;  /* 0x00000004070f7836 */ /* 0x000fc80000000000 */
[--C-:B------:R-:W-:Y:S01]  /*6470*/  IMAD.WIDE.U32 R14, R15, 0x4, R18.reuse ;  /* 0x000000040f0e7825 */ /* 0x100fe200078e0012 */
[----:B------:R-:W-:Y:S02]  /*6480*/  IADD3 R7, PT, PT, R7, 0x5, RZ ;  /* 0x0000000507077810 */ /* 0x000fe40007ffe0ff */
[----:B------:R-:W-:Y:S02]  /*6490*/  IADD3 R20, P2, PT, R4, R17, RZ ;  /* 0x0000001104147210 */ /* 0x000fe40007f5e0ff */
[----:B--2---:R1:W-:Y:S04]  /*64a0*/  STG.E desc[UR12][R14.64], R27 ;  /* 0x0000001b0e007986 */ /* 0x0043e8000c10190c */
[----:B------:R-:W2:Y:S01]  /*64b0*/  LDG.E R31, desc[UR12][R10.64+0x8] ;  /* 0x0000080c0a1f7981 */ /* 0x000ea2000c1e1900 */
[----:B------:R-:W-:Y:S01]  /*64c0*/  IADD3.X R21, PT, PT, RZ, R16, RZ, P2, !PT ;  /* 0x00000010ff157210 */ /* 0x000fe200017fe4ff */
[----:B------:R-:W-:-:S04]  /*64d0*/  IMAD.WIDE.U32 R6, R7, 0x4, R18 ;  /* 0x0000000407067825 */ /* 0x000fc800078e0012 */
[----:B------:R-:W-:Y:S01]  /*64e0*/  VIADD R24, R2, 0x1 ;  /* 0x0000000102187836 */ /* 0x000fe20000000000 */
[----:B--2---:R1:W-:Y:S04]  /*64f0*/  STG.E desc[UR12][R6.64], R31 ;  /* 0x0000001f06007986 */ /* 0x0043e8000c10190c */
[----:B------:R-:W2:Y:S01]  /*6500*/  LDG.E.U8 R21, desc[UR12][R20.64] ;  /* 0x0000000c14157981 */ /* 0x000ea2000c1e1100 */
[----:B0-----:R-:W-:Y:S01]  /*6510*/  IADD3 R12, P2, PT, R24, R17, RZ ;  /* 0x00000011180c7210 */ /* 0x001fe20007f5e0ff */
[----:B------:R-:W-:-:S03]  /*6520*/  IMAD.WIDE.U32 R8, R4, 0x4, R22 ;  /* 0x0000000404087825 */ /* 0x000fc600078e0016 */
[----:B------:R-:W-:-:S05]  /*6530*/  IADD3.X R13, PT, PT, RZ, R16, RZ, P2, !PT ;  /* 0x00000010ff0d7210 */ /* 0x000fca00017fe4ff */
[----:B--2---:R1:W-:Y:S04]  /*6540*/  STG.E.U8 desc[UR12][R12.64], R21 ;  /* 0x000000150c007986 */ /* 0x0043e8000c10110c */
[----:B------:R-:W2:Y:S01]  /*6550*/  LDG.E R9, desc[UR12][R8.64] ;  /* 0x0000000c08097981 */ /* 0x000ea2000c1e1900 */
[----:B------:R-:W-:Y:S01]  /*6560*/  IMAD.WIDE.U32 R10, R24, 0x4, R22 ;  /* 0x00000004180a7825 */ /* 0x000fe200078e0016 */
[----:B------:R-:W-:-:S03]  /*6570*/  IADD3 R3, PT, PT, R3, 0x2, RZ ;  /* 0x0000000203037810 */ /* 0x000fc60007ffe0ff */
[----:B------:R-:W-:Y:S01]  /*6580*/  IMAD R2, R2, -0x2, R5 ;  /* 0xfffffffe02027824 */ /* 0x000fe200078e0205 */
[----:B--2---:R1:W-:Y:S06]  /*6590*/  STG.E desc[UR12][R10.64], R9 ;  /* 0x000000090a007986 */ /* 0x0043ec000c10190c */
.L_x_61:
[----:B------:R-:W-:Y:S05]  /*65a0*/  @P1 BRA `(.L_x_51) ;  /* 0x0000000000c01947 */ /* 0x000fea0003800000 */
[-C--:B-1----:R-:W-:Y:S02]  /*65b0*/  IABS R7, R0.reuse ;  /* 0x0000000000077213 */ /* 0x082fe40000000000 */
[----:B------:R-:W-:Y:S02]  /*65c0*/  IABS R10, R3 ;  /* 0x00000003000a7213 */ /* 0x000fe40000000000 */
[----:B------:R-:W0:Y:S01]  /*65d0*/  I2F.RP R6, R7 ;  /* 0x0000000700067306 */ /* 0x000e220000209400 */
[----:B------:R-:W-:Y:S02]  /*65e0*/  IABS R11, R0 ;  /* 0x00000000000b7213 */ /* 0x000fe40000000000 */
[----:B------:R-:W-:-:S05]  /*65f0*/  ISETP.GE.AND P2, PT, R3, RZ, PT ;  /* 0x000000ff0300720c */ /* 0x000fca0003f46270 */
[----:B0-----:R-:W0:Y:S02]  /*6600*/  MUFU.RCP R6, R6 ;  /* 0x0000000600067308 */ /* 0x001e240000001000 */
[----:B0-----:R-:W-:Y:S01]  /*6610*/  VIADD R4, R6, 0xffffffe ;  /* 0x0ffffffe06047836 */ /* 0x001fe20000000000 */
[----:B------:R-:W-:-:S05]  /*6620*/  IADD3 R6, PT, PT, RZ, -R11, RZ ;  /* 0x8000000bff067210 */ /* 0x000fca0007ffe0ff */
[----:B------:R0:W3:Y:S02]  /*6630*/  F2I.FTZ.U32.TRUNC.NTZ R5, R4 ;  /* 0x0000000400057305 */ /* 0x0000e4000021f000 */
[----:B0-----:R-:W-:Y:S01]  /*6640*/  IMAD.MOV.U32 R4, RZ, RZ, RZ ;  /* 0x000000ffff047224 */ /* 0x001fe200078e00ff */
[----:B---3--:R-:W-:-:S05]  /*6650*/  IADD3 R8, PT, PT, RZ, -R5, RZ ;  /* 0x80000005ff087210 */ /* 0x008fca0007ffe0ff */
[----:B------:R-:W-:-:S04]  /*6660*/  IMAD R9, R8, R7, RZ ;  /* 0x0000000708097224 */ /* 0x000fc800078e02ff */
[----:B------:R-:W-:Y:S01]  /*6670*/  IMAD.HI.U32 R8, R5, R9, R4 ;  /* 0x0000000905087227 */ /* 0x000fe200078e0004 */
[----:B------:R-:W-:-:S05]  /*6680*/  MOV R5, R10 ;  /* 0x0000000a00057202 */ /* 0x000fca0000000f00 */
[----:B------:R-:W-:-:S04]  /*6690*/  IMAD.HI.U32 R4, R8, R5, RZ ;  /* 0x0000000508047227 */ /* 0x000fc800078e00ff */
[----:B------:R-:W-:-:S05]  /*66a0*/  IMAD R4, R4, R6, R5 ;  /* 0x0000000604047224 */ /* 0x000fca00078e0205 */
[----:B------:R-:W-:-:S13]  /*66b0*/  ISETP.GT.U32.AND P1, PT, R7, R4, PT ;  /* 0x000000040700720c */ /* 0x000fda0003f24070 */
[----:B------:R-:W-:-:S04]  /*66c0*/  @!P1 IADD3 R4, PT, PT, R4, -R7, RZ ;  /* 0x8000000704049210 */ /* 0x000fc80007ffe0ff */
[----:B------:R-:W-:-:S13]  /*66d0*/  ISETP.GT.U32.AND P1, PT, R7, R4, PT ;  /* 0x000000040700720c */ /* 0x000fda0003f24070 */
[----:B------:R-:W-:-:S05]  /*66e0*/  @!P1 IMAD.IADD R4, R4, 0x1, -R7 ;  /* 0x0000000104049824 */ /* 0x000fca00078e0a07 */
[----:B------:R-:W-:-:S04]  /*66f0*/  MOV R3, R4 ;  /* 0x0000000400037202 */ /* 0x000fc80000000f00 */
[----:B------:R-:W-:Y:S02]  /*6700*/  @!P2 IADD3 R3, PT, PT, -R3, RZ, RZ ;  /* 0x000000ff0303a210 */ /* 0x000fe40007ffe1ff */
[----:B------:R-:W-:-:S05]  /*6710*/  @!P0 LOP3.LUT R3, RZ, R0, RZ, 0x33, !PT ;  /* 0x00000000ff038212 */ /* 0x000fca00078e33ff */
        /* <DEDUP_REMOVED lines=12> */
[----:B------:R-:W3:Y:S01]  /*67e0*/  LDG.E R21, desc[UR12][R4.64+0x8] ;  /* 0x0000080c04157981 */ /* 0x000ee2000c1e1900 */
[----:B------:R-:W-:Y:S01]  /*67f0*/  IADD3.X R11, PT, PT, RZ, R16, RZ, P0, !PT ;  /* 0x00000010ff0b7210 */ /* 0x000fe200007fe4ff */
[----:B------:R-:W-:Y:S01]  /*6800*/  IMAD.WIDE.U32 R18, R25, 0x4, R18 ;  /* 0x0000000419127825 */ /* 0x000fe200078e0012 */
[----:B------:R-:W-:-:S04]  /*6810*/  IADD3 R12, P0, PT, R2, R17, RZ ;  /* 0x00000011020c7210 */ /* 0x000fc80007f1e0ff */
[----:B---3--:R2:W-:Y:S04]  /*6820*/  STG.E desc[UR12][R18.64], R21 ;  /* 0x0000001512007986 */ /* 0x0085e8000c10190c */
[----:B------:R-:W3:Y:S01]  /*6830*/  LDG.E.U8 R11, desc[UR12][R10.64] ;  /* 0x0000000c0a0b7981 */ /* 0x000ee2000c1e1100 */
[----:B0-----:R-:W-:Y:S02]  /*6840*/  IMAD.X R13, RZ, RZ, R16, P0 ;  /* 0x000000ffff0d7224 */ /* 0x001fe400000e0610 */
[----:B------:R-:W-:-:S03]  /*6850*/  IMAD.WIDE.U32 R6, R3, 0x4, R22 ;  /* 0x0000000403067825 */ /* 0x000fc600078e0016 */
[----:B---3--:R2:W-:Y:S04]  /*6860*/  STG.E.U8 desc[UR12][R12.64], R11 ;  /* 0x0000000b0c007986 */ /* 0x0085e8000c10110c */
[----:B------:R-:W3:Y:S01]  /*6870*/  LDG.E R7, desc[UR12][R6.64] ;  /* 0x0000000c06077981 */ /* 0x000ee2000c1e1900 */
[C---:B------:R-:W-:Y:S01]  /*6880*/  IMAD.WIDE.U32 R22, R2.reuse, 0x4, R22 ;  /* 0x0000000402167825 */ /* 0x040fe200078e0016 */
[----:B------:R-:W-:-:S04]  /*6890*/  IADD3 R2, PT, PT, R2, 0x1, RZ ;  /* 0x0000000102027810 */ /* 0x000fc80007ffe0ff */
[----:B---3--:R2:W-:Y:S03]  /*68a0*/  STG.E desc[UR12][R22.64], R7 ;  /* 0x0000000716007986 */ /* 0x0085e6000c10190c */
.L_x_51:
[----:B------:R-:W4:Y:S01]  /*68b0*/  S2UR UR8, SR_CgaCtaId ;  /* 0x00000000000879c3 */ /* 0x000f220000008800 */
[----:B------:R-:W-:Y:S02]  /*68c0*/  UMOV UR7, 0x400 ;  /* 0x0000040000077882 */ /* 0x000fe40000000000 */
[----:B----4-:R-:W-:-:S09]  /*68d0*/  ULEA UR7, UR8, UR7, 0x18 ;  /* 0x0000000708077291 */ /* 0x010fd2000f8ec0ff */
[----:B------:R4:W-:Y:S03]  /*68e0*/  STS [UR7], R2 ;  /* 0x00000002ff007988 */ /* 0x0009e60008000807 */
.L_x_38:
[----:B------:R-:W-:Y:S05]  /*68f0*/  BSYNC.RECONVERGENT B0 ;  /* 0x0000000000007941 */ /* 0x000fea0003800200 */
.L_x_37:
[----:B0-----:R-:W0:Y:S01]  /*6900*/  LDC R3, c[0x0][0x370] ;  /* 0x0000dc00ff037b82 */ /* 0x001e220000000800 */
[----:B------:R-:W5:Y:S01]  /*6910*/  LDCU UR6, c[0x0][0x3b0] ;  /* 0x00007600ff0677ac */ /* 0x000f620008000800 */
[----:B0-----:R-:W-:-:S04]  /*6920*/  IADD3 R30, PT, PT, R3, R30, RZ ;  /* 0x0000001e031e7210 */ /* 0x001fc80007ffe0ff */
[----:B-----5:R-:W-:-:S13]  /*6930*/  ISETP.GE.AND P0, PT, R30, UR6, PT ;  /* 0x000000061e007c0c */ /* 0x020fda000bf06270 */
[----:B------:R-:W-:Y:S05]  /*6940*/  @!P0 BRA `(.L_x_62) ;  /* 0xffffff9800008947 */ /* 0x000fea000383ffff */
[----:B------:R-:W-:Y:S05]  /*6950*/  EXIT ;  /* 0x000000000000794d */ /* 0x000fea0003800000 */
.L_x_63:
        /* <DEDUP_REMOVED lines=10> */
.L_x_65:


//--------------------- .nv.shared.reserved.0     --------------------------
	.section	.nv.shared.reserved.0,"aw",@nobits
	.weak		__nv_reservedSMEM_offset_0_alias
	.size		__nv_reservedSMEM_offset_0_alias, 0, 64
	.other		__nv_reservedSMEM_offset_0_alias,@"STO_CUDA_RESERVED_SHARED STV_DEFAULT"
__nv_reservedSMEM_offset_0_alias:
	.zero		0
	.zero		64


//--------------------- .nv.shared._Z21pccropandsampleKernelPKfS0_S0_PKbS0_PKiiiiiiiPfS5_S5_PbPiS6_ --------------------------
	.section	.nv.shared._Z21pccropandsampleKernelPKfS0_S0_PKbS0_PKiiiiiiiPfS5_S5_PbPiS6_,"aw",@nobits
	.sectionflags	@""
	.align	4
.nv.shared._Z21pccropandsampleKernelPKfS0_S0_PKbS0_PKiiiiiiiPfS5_S5_PbPiS6_:
	.zero		1028


//--------------------- .nv.constant0._Z28pccropandsamplegradftsKernelPKiS0_PKfiiiiPf --------------------------
	.section	.nv.constant0._Z28pccropandsamplegradftsKernelPKiS0_PKfiiiiPf,"a",@progbits
	.sectionflags	@""
	.align	4
.nv.constant0._Z28pccropandsamplegradftsKernelPKiS0_PKfiiiiPf:
	.zero		944


//--------------------- .nv.constant0._Z21pccropandsampleKernelPKfS0_S0_PKbS0_PKiiiiiiiPfS5_S5_PbPiS6_ --------------------------
	.section	.nv.constant0._Z21pccropandsampleKernelPKfS0_S0_PKbS0_PKiiiiiiiPfS5_S5_PbPiS6_,"a",@progbits
	.sectionflags	@""
	.align	4
.nv.constant0._Z21pccropandsampleKernelPKfS0_S0_PKbS0_PKiiiiiiiPfS5_S5_PbPiS6_:
	.zero		1016


//--------------------- SYMBOLS --------------------------

	.type		.nv.reservedSmem.offset0,@object
	.size		.nv.reservedSmem.offset0,0x4
	.type		.nv.reservedSmem.cap,@object
	.size		.nv.reservedSmem.cap,0x4
